	.target	sm_90a

	.elftype	@"ET_EXEC"


//--------------------- .note.nv.tkinfo           --------------------------
	.section	.note.nv.tkinfo,"",@"SHT_NOTE"
	.sectionflags	@"SHF_NOTE_NV_TKINFO"
	.tkinfo
        /*0018*/ 	.word	0x00000002
        /*0030*/ 	.string	""
        /*0030*/ 	.string	"ptxas"
        /*0030*/ 	.string	"Cuda compilation tools, release 13.0, V13.0.88"
        /*0030*/ 	.string	"Build cuda_13.0.r13.0/compiler.36424714_0"
        /*0030*/ 	.string	"-arch sm_90a -m 64 "



//--------------------- .note.nv.cuinfo           --------------------------
	.section	.note.nv.cuinfo,"",@"SHT_NOTE"
	.sectionflags	@"SHF_NOTE_NV_CUINFO"
        /*0018*/ 	.short	0x0002
        /*001a*/ 	.short	0x005a
        /*001c*/ 	.short	0x0082
	.zero		2


//--------------------- .nv.info                  --------------------------
	.section	.nv.info,"",@"SHT_CUDA_INFO"
	.align	4


	//----- nvinfo : EIATTR_REGCOUNT
	.align		4
        /*0000*/ 	.byte	0x04, 0x2f
        /*0002*/ 	.short	(.L_12 - .L_11)
	.align		4
.L_11:
        /*0004*/ 	.word	index@(_ZN7cutlass13device_kernelINS_4gemm6kernel13GemmUniversalIN4cute5tupleIJiiiiEEENS1_10collective13CollectiveMmaINS1_37MainloopSm90TmaGmmaWarpSpecializedFP8ILi5ENS5_IJNS4_1CILi1EEESB_SB_EEENS1_35KernelTmaWarpSpecializedCooperativeEEENS5_IJNSA_ILi256EEENSA_ILi128EEENSA_ILi64EEEEEENS_12float_e4m3_tENS5_IJlSB_lEEESJ_SK_NS4_8TiledMMAINS4_8MMA_AtomIJNS4_4SM904GMMA31MMA_64x128x32_F32E4M3E4M3_SS_TNILNSO_7ScaleInE1ELSQ_1EEEEEENS4_6LayoutINS5_IJNSA_ILi2EEESB_SB_EEENS5_IJSB_NSA_ILi0EEESW_EEEEENS5_IJNS4_10UnderscoreESZ_SZ_EEEEENS4_13SM90_TMA_LOADENS4_14ComposedLayoutINS4_7SwizzleILi2ELi4ELi3EEENS4_18smem_ptr_flag_bitsILi8EEENST_INS5_IJNSA_ILi8EEESH_EEENS5_IJSH_SB_EEEEEEEvNS4_8identityES12_S1C_vS1D_EENS_8epilogue10collective6detail29Sm90TmaWarpSpecializedAdapterINS1G_15DefaultEpilogueISJ_SK_SK_NS1F_6thread17LinearCombinationISJ_Li1EffLNS1K_9ScaleType4KindE0ELNS_15FloatRoundStyleE2ESJ_EENS1_15EpilogueDefaultEEEEEvvEEEEvNT_6ParamsE)
        /*0008*/ 	.word	0x000000a8


	//----- nvinfo : EIATTR_FRAME_SIZE
	.align		4
.L_12:
        /*000c*/ 	.byte	0x04, 0x11
        /*000e*/ 	.short	(.L_14 - .L_13)
	.align		4
.L_13:
        /*0010*/ 	.word	index@(_ZN7cutlass13device_kernelINS_4gemm6kernel13GemmUniversalIN4cute5tupleIJiiiiEEENS1_10collective13CollectiveMmaINS1_37MainloopSm90TmaGmmaWarpSpecializedFP8ILi5ENS5_IJNS4_1CILi1EEESB_SB_EEENS1_35KernelTmaWarpSpecializedCooperativeEEENS5_IJNSA_ILi256EEENSA_ILi128EEENSA_ILi64EEEEEENS_12float_e4m3_tENS5_IJlSB_lEEESJ_SK_NS4_8TiledMMAINS4_8MMA_AtomIJNS4_4SM904GMMA31MMA_64x128x32_F32E4M3E4M3_SS_TNILNSO_7ScaleInE1ELSQ_1EEEEEENS4_6LayoutINS5_IJNSA_ILi2EEESB_SB_EEENS5_IJSB_NSA_ILi0EEESW_EEEEENS5_IJNS4_10UnderscoreESZ_SZ_EEEEENS4_13SM90_TMA_LOADENS4_14ComposedLayoutINS4_7SwizzleILi2ELi4ELi3EEENS4_18smem_ptr_flag_bitsILi8EEENST_INS5_IJNSA_ILi8EEESH_EEENS5_IJSH_SB_EEEEEEEvNS4_8identityES12_S1C_vS1D_EENS_8epilogue10collective6detail29Sm90TmaWarpSpecializedAdapterINS1G_15DefaultEpilogueISJ_SK_SK_NS1F_6thread17LinearCombinationISJ_Li1EffLNS1K_9ScaleType4KindE0ELNS_15FloatRoundStyleE2ESJ_EENS1_15EpilogueDefaultEEEEEvvEEEEvNT_6ParamsE)
        /*0014*/ 	.word	0x00000100


	//----- nvinfo : EIATTR_MIN_STACK_SIZE
	.align		4
.L_14:
        /*0018*/ 	.byte	0x04, 0x12
        /*001a*/ 	.short	(.L_16 - .L_15)
	.align		4
.L_15:
        /*001c*/ 	.word	index@(_ZN7cutlass13device_kernelINS_4gemm6kernel13GemmUniversalIN4cute5tupleIJiiiiEEENS1_10collective13CollectiveMmaINS1_37MainloopSm90TmaGmmaWarpSpecializedFP8ILi5ENS5_IJNS4_1CILi1EEESB_SB_EEENS1_35KernelTmaWarpSpecializedCooperativeEEENS5_IJNSA_ILi256EEENSA_ILi128EEENSA_ILi64EEEEEENS_12float_e4m3_tENS5_IJlSB_lEEESJ_SK_NS4_8TiledMMAINS4_8MMA_AtomIJNS4_4SM904GMMA31MMA_64x128x32_F32E4M3E4M3_SS_TNILNSO_7ScaleInE1ELSQ_1EEEEEENS4_6LayoutINS5_IJNSA_ILi2EEESB_SB_EEENS5_IJSB_NSA_ILi0EEESW_EEEEENS5_IJNS4_10UnderscoreESZ_SZ_EEEEENS4_13SM90_TMA_LOADENS4_14ComposedLayoutINS4_7SwizzleILi2ELi4ELi3EEENS4_18smem_ptr_flag_bitsILi8EEENST_INS5_IJNSA_ILi8EEESH_EEENS5_IJSH_SB_EEEEEEEvNS4_8identityES12_S1C_vS1D_EENS_8epilogue10collective6detail29Sm90TmaWarpSpecializedAdapterINS1G_15DefaultEpilogueISJ_SK_SK_NS1F_6thread17LinearCombinationISJ_Li1EffLNS1K_9ScaleType4KindE0ELNS_15FloatRoundStyleE2ESJ_EENS1_15EpilogueDefaultEEEEEvvEEEEvNT_6ParamsE)
        /*0020*/ 	.word	0x00000100
.L_16:


//--------------------- .nv.compat                --------------------------
	.section	.nv.compat,"",@"SHT_CUDA_COMPAT_INFO"
	.align	4
        /*0000*/ 	.byte	0x02, 0x09, 0x01, 0x00, 0x02, 0x02, 0x04, 0x00, 0x02, 0x05, 0x05, 0x00, 0x03, 0x07, 0x01, 0x01
        /*0010*/ 	.byte	0x02, 0x03, 0x01, 0x00, 0x02, 0x06, 0x01, 0x00, 0x04, 0x0b, 0x08, 0x00, 0x00, 0x00, 0x00, 0x00
        /*0020*/ 	.byte	0x00, 0x00, 0x00, 0x00


//--------------------- .nv.info._ZN7cutlass13device_kernelINS_4gemm6kernel13GemmUniversalIN4cute5tupleIJiiiiEEENS1_10collective13CollectiveMmaINS1_37MainloopSm90TmaGmmaWarpSpecializedFP8ILi5ENS5_IJNS4_1CILi1EEESB_SB_EEENS1_35KernelTmaWarpSpecializedCooperativeEEENS5_IJNSA_ILi256EEENSA_ILi128EEENSA_ILi64EEEEEENS_12float_e4m3_tENS5_IJlSB_lEEESJ_SK_NS4_8TiledMMAINS4_8MMA_AtomIJNS4_4SM904GMMA31MMA_64x128x32_F32E4M3E4M3_SS_TNILNSO_7ScaleInE1ELSQ_1EEEEEENS4_6LayoutINS5_IJNSA_ILi2EEESB_SB_EEENS5_IJSB_NSA_ILi0EEESW_EEEEENS5_IJNS4_10UnderscoreESZ_SZ_EEEEENS4_13SM90_TMA_LOADENS4_14ComposedLayoutINS4_7SwizzleILi2ELi4ELi3EEENS4_18smem_ptr_flag_bitsILi8EEENST_INS5_IJNSA_ILi8EEESH_EEENS5_IJSH_SB_EEEEEEEvNS4_8identityES12_S1C_vS1D_EENS_8epilogue10collective6detail29Sm90TmaWarpSpecializedAdapterINS1G_15DefaultEpilogueISJ_SK_SK_NS1F_6thread17LinearCombinationISJ_Li1EffLNS1K_9ScaleType4KindE0ELNS_15FloatRoundStyleE2ESJ_EENS1_15EpilogueDefaultEEEEEvvEEEEvNT_6ParamsE --------------------------
	.section	.nv.info._ZN7cutlass13device_kernelINS_4gemm6kernel13GemmUniversalIN4cute5tupleIJiiiiEEENS1_10collective13CollectiveMmaINS1_37MainloopSm90TmaGmmaWarpSpecializedFP8ILi5ENS5_IJNS4_1CILi1EEESB_SB_EEENS1_35KernelTmaWarpSpecializedCooperativeEEENS5_IJNSA_ILi256EEENSA_ILi128EEENSA_ILi64EEEEEENS_12float_e4m3_tENS5_IJlSB_lEEESJ_SK_NS4_8TiledMMAINS4_8MMA_AtomIJNS4_4SM904GMMA31MMA_64x128x32_F32E4M3E4M3_SS_TNILNSO_7ScaleInE1ELSQ_1EEEEEENS4_6LayoutINS5_IJNSA_ILi2EEESB_SB_EEENS5_IJSB_NSA_ILi0EEESW_EEEEENS5_IJNS4_10UnderscoreESZ_SZ_EEEEENS4_13SM90_TMA_LOADENS4_14ComposedLayoutINS4_7SwizzleILi2ELi4ELi3EEENS4_18smem_ptr_flag_bitsILi8EEENST_INS5_IJNSA_ILi8EEESH_EEENS5_IJSH_SB_EEEEEEEvNS4_8identityES12_S1C_vS1D_EENS_8epilogue10collective6detail29Sm90TmaWarpSpecializedAdapterINS1G_15DefaultEpilogueISJ_SK_SK_NS1F_6thread17LinearCombinationISJ_Li1EffLNS1K_9ScaleType4KindE0ELNS_15FloatRoundStyleE2ESJ_EENS1_15EpilogueDefaultEEEEEvvEEEEvNT_6ParamsE,"",@"SHT_CUDA_INFO"
	.sectionflags	@""
	.align	4


	//----- nvinfo : EIATTR_CUDA_API_VERSION
	.align		4
        /*0000*/ 	.byte	0x04, 0x37
        /*0002*/ 	.short	(.L_18 - .L_17)
.L_17:
        /*0004*/ 	.word	0x00000082


	//----- nvinfo : EIATTR_KPARAM_INFO
	.align		4
.L_18:
        /*0008*/ 	.byte	0x04, 0x17
        /*000a*/ 	.short	(.L_20 - .L_19)
.L_19:
        /*000c*/ 	.word	0x00000000
        /*0010*/ 	.short	0x0000
        /*0012*/ 	.short	0x0070
        /*0014*/ 	.byte	0x00, 0xf0, 0x01, 0x10


	//----- nvinfo : EIATTR_SPARSE_MMA_MASK
	.align		4
.L_20:
        /*0018*/ 	.byte	0x03, 0x50
        /*001a*/ 	.short	0x0000


	//----- nvinfo : EIATTR_MAXREG_COUNT
	.align		4
        /*001c*/ 	.byte	0x03, 0x1b
        /*001e*/ 	.short	0x00a8


	//----- nvinfo : EIATTR_NUM_BARRIERS
	.align		4
        /*0020*/ 	.byte	0x02, 0x4c
        /*0022*/ 	.byte	0x01
	.zero		1


	//----- nvinfo : EIATTR_ANNOTATIONS
	.align		4
        /*0024*/ 	.byte	0x04, 0x55
        /*0026*/ 	.short	(.L_22 - .L_21)


	//   ....[0]....
.L_21:
        /*0028*/ 	.word	0x00000001
        /*002c*/ 	.byte	0xb0, 0x05, 0x00, 0x00, 0x01, 0x00, 0x00, 0x00, 0xd0, 0x05, 0x00, 0x00, 0x01, 0x00, 0x00, 0x00
        /* <DEDUP_REMOVED lines=193> */
        /*0c4c*/ 	.byte	0x40, 0x03, 0x01, 0x00


	//----- nvinfo : EIATTR_MERCURY_ISA_VERSION
	.align		4
.L_22:
        /*0c50*/ 	.byte	0x03, 0x5f
        /*0c52*/ 	.short	0x0101


	//----- nvinfo : EIATTR_INT_WARP_WIDE_INSTR_OFFSETS
	.align		4
        /*0c54*/ 	.byte	0x04, 0x31
        /*0c56*/ 	.short	(.L_24 - .L_23)


	//   ....[0]....
.L_23:
        /*0c58*/ 	.word	0x00000480


	//   ....[1]....
        /*0c5c*/ 	.word	0x00000490


	//   ....[2]....
        /*0c60*/ 	.word	0x000005c0


	//----- nvinfo : EIATTR_COOP_GROUP_MASK_REGIDS
	.align		4
.L_24:
        /*0c64*/ 	.byte	0x04, 0x29
        /*0c66*/ 	.short	(.L_26 - .L_25)


	//   ....[0]....
.L_25:
        /*0c68*/ 	.word	0xffffffff


	//   ....[1]....
        /*0c6c*/ 	.word	0xffffffff


	//   ....[2]....
        /*0c70*/ 	.word	0xffffffff


	//   ....[3]....
        /*0c74*/ 	.word	0xffffffff


	//   ....[4]....
        /*0c78*/ 	.word	0xffffffff


	//----- nvinfo : EIATTR_COOP_GROUP_INSTR_OFFSETS
	.align		4
.L_26:
        /*0c7c*/ 	.byte	0x04, 0x28
        /*0c7e*/ 	.short	(.L_28 - .L_27)


	//   ....[0]....
.L_27:
        /*0c80*/ 	.word	0x00000070


	//   ....[1]....
        /*0c84*/ 	.word	0x00000080


	//   ....[2]....
        /*0c88*/ 	.word	0x000001a0


	//   ....[3]....
        /*0c8c*/ 	.word	0x000003d0


	//   ....[4]....
        /*0c90*/ 	.word	0x00001310


	//----- nvinfo : EIATTR_REG_RECONFIG
	.align		4
.L_28:
        /*0c94*/ 	.byte	0x01, 0x54
	.zero		2


	//----- nvinfo : EIATTR_MBARRIER_INSTR_OFFSETS
	.align		4
        /*0c98*/ 	.byte	0x04, 0x39
        /*0c9a*/ 	.short	(.L_30 - .L_29)


	//   ....[0]....
.L_29:
        /*0c9c*/ 	.word	0x00000320
        /*0ca0*/ 	.word	0x000000ff
        /*0ca4*/ 	.word	0x00000000
        /*0ca8*/ 	.short	0x0100
        /*0caa*/ 	.byte	0x09
	.zero		1


	//   ....[1]....
        /*0cac*/ 	.word	0x00000330
        /*0cb0*/ 	.word	0x000000ff
        /*0cb4*/ 	.word	0x00000028
        /*0cb8*/ 	.short	0x0100
        /*0cba*/ 	.byte	0x09
	.zero		1


	//   ....[2]....
        /*0cbc*/ 	.word	0x00000340
        /*0cc0*/ 	.word	0x000000ff
        /*0cc4*/ 	.word	0x00000008
        /*0cc8*/ 	.short	0x0100
        /*0cca*/ 	.byte	0x09
	.zero		1


	//   ....[3]....
        /*0ccc*/ 	.word	0x00000350
        /*0cd0*/ 	.word	0x000000ff
        /*0cd4*/ 	.word	0x00000030
        /*0cd8*/ 	.short	0x0100
        /*0cda*/ 	.byte	0x09
	.zero		1


	//   ....[4]....
        /*0cdc*/ 	.word	0x00000360
        /*0ce0*/ 	.word	0x000000ff
        /*0ce4*/ 	.word	0x00000010
        /*0ce8*/ 	.short	0x0100
        /*0cea*/ 	.byte	0x09
	.zero		1


	//   ....[5]....
        /*0cec*/ 	.word	0x00000370
        /*0cf0*/ 	.word	0x000000ff
        /*0cf4*/ 	.word	0x00000038
        /*0cf8*/ 	.short	0x0100
        /*0cfa*/ 	.byte	0x09
	.zero		1


	//   ....[6]....
        /*0cfc*/ 	.word	0x00000380
        /*0d00*/ 	.word	0x000000ff
        /*0d04*/ 	.word	0x00000018
        /*0d08*/ 	.short	0x0100
        /*0d0a*/ 	.byte	0x09
	.zero		1


	//   ....[7]....
        /*0d0c*/ 	.word	0x00000390
        /*0d10*/ 	.word	0x000000ff
        /*0d14*/ 	.word	0x00000040
        /*0d18*/ 	.short	0x0100
        /*0d1a*/ 	.byte	0x09
	.zero		1


	//   ....[8]....
        /*0d1c*/ 	.word	0x000003a0
        /*0d20*/ 	.word	0x000000ff
        /*0d24*/ 	.word	0x00000020
        /*0d28*/ 	.short	0x0100
        /*0d2a*/ 	.byte	0x09
	.zero		1


	//   ....[9]....
        /*0d2c*/ 	.word	0x000003b0
        /*0d30*/ 	.word	0x000000ff
        /*0d34*/ 	.word	0x00000048
        /*0d38*/ 	.short	0x0100
        /*0d3a*/ 	.byte	0x09
	.zero		1


	//   ....[10]....
        /*0d3c*/ 	.word	0x000005f0
        /*0d40*/ 	.word	0x000000ff
        /*0d44*/ 	.word	0x00000060
        /*0d48*/ 	.short	0x0100
        /*0d4a*/ 	.byte	0x06
	.zero		1


	//   ....[11]....
        /*0d4c*/ 	.word	0x00000600
        /*0d50*/ 	.word	0x000000ff
        /*0d54*/ 	.word	0x00000068
        /*0d58*/ 	.short	0x0100
        /*0d5a*/ 	.byte	0x06
	.zero		1


	//   ....[12]....
        /*0d5c*/ 	.word	0x00001b20
        /*0d60*/ 	.word	0x000000ff
        /*0d64*/ 	.word	0x00000000
        /*0d68*/ 	.short	0x010a
        /*0d6a*/ 	.byte	0x06
	.zero		1


	//   ....[13]....
        /*0d6c*/ 	.word	0x00001b60
        /*0d70*/ 	.word	0x000000ff
        /*0d74*/ 	.word	0x00000000
        /*0d78*/ 	.short	0x010a
        /*0d7a*/ 	.byte	0x06
	.zero		1


	//   ....[14]....
        /*0d7c*/ 	.word	0x00002df0
        /*0d80*/ 	.word	0x000000ff
        /*0d84*/ 	.word	0x00000000
        /*0d88*/ 	.short	0x010a
        /*0d8a*/ 	.byte	0x10
	.zero		1


	//   ....[15]....
        /*0d8c*/ 	.word	0x00002e30
        /*0d90*/ 	.word	0x000000ff
        /*0d94*/ 	.word	0x00000000
        /*0d98*/ 	.short	0x010a
        /*0d9a*/ 	.byte	0x10
	.zero		1


	//   ....[16]....
        /*0d9c*/ 	.word	0x00003ed0
        /*0da0*/ 	.word	0x000000ff
        /*0da4*/ 	.word	0x00000000
        /*0da8*/ 	.short	0x0101
        /*0daa*/ 	.byte	0x08
	.zero		1


	//   ....[17]....
        /*0dac*/ 	.word	0x000050a0
        /*0db0*/ 	.word	0x000000ff
        /*0db4*/ 	.word	0x00000000
        /*0db8*/ 	.short	0x0101
        /*0dba*/ 	.byte	0x08
	.zero		1


	//   ....[18]....
        /*0dbc*/ 	.word	0x0000f4d0
        /*0dc0*/ 	.word	0x0000000d
        /*0dc4*/ 	.word	0x00000028
        /*0dc8*/ 	.short	0x010a
        /*0dca*/ 	.byte	0x3f
	.zero		1


	//   ....[19]....
        /*0dcc*/ 	.word	0x0000f890
        /*0dd0*/ 	.word	0x00000004
        /*0dd4*/ 	.word	0x00000068
        /*0dd8*/ 	.short	0x0101
        /*0dda*/ 	.byte	0x3f
	.zero		1


	//   ....[20]....
        /*0ddc*/ 	.word	0x00010000
        /*0de0*/ 	.word	0x00000007
        /*0de4*/ 	.word	0x00000000
        /*0de8*/ 	.short	0x010a
        /*0dea*/ 	.byte	0x3f
	.zero		1


	//   ....[21]....
        /*0dec*/ 	.word	0x00010080
        /*0df0*/ 	.word	0x00000009
        /*0df4*/ 	.word	0x00000000
        /*0df8*/ 	.short	0x010a
        /*0dfa*/ 	.byte	0x3f
	.zero		1


	//   ....[22]....
        /*0dfc*/ 	.word	0x00010110
        /*0e00*/ 	.word	0x00000006
        /*0e04*/ 	.word	0x00000000
        /*0e08*/ 	.short	0x010a
        /*0e0a*/ 	.byte	0x3f
	.zero		1


	//   ....[23]....
        /*0e0c*/ 	.word	0x000101a0
        /*0e10*/ 	.word	0x00000009
        /*0e14*/ 	.word	0x00000000
        /*0e18*/ 	.short	0x010a
        /*0e1a*/ 	.byte	0x3f
	.zero		1


	//   ....[24]....
        /*0e1c*/ 	.word	0x00010230
        /*0e20*/ 	.word	0x00000003
        /*0e24*/ 	.word	0x00000000
        /*0e28*/ 	.short	0x010a
        /*0e2a*/ 	.byte	0x3f
	.zero		1


	//   ....[25]....
        /*0e2c*/ 	.word	0x000102a0
        /*0e30*/ 	.word	0x00000003
        /*0e34*/ 	.word	0x00000000
        /*0e38*/ 	.short	0x010a
        /*0e3a*/ 	.byte	0x3f
	.zero		1


	//   ....[26]....
        /*0e3c*/ 	.word	0x00010310
        /*0e40*/ 	.word	0x00000000
        /*0e44*/ 	.word	0x00000000
        /*0e48*/ 	.short	0x010a
        /*0e4a*/ 	.byte	0x3f
	.zero		1


	//   ....[27]....
        /*0e4c*/ 	.word	0x000103f0
        /*0e50*/ 	.word	0x0000000d
        /*0e54*/ 	.word	0x00000028
        /*0e58*/ 	.short	0x010a
        /*0e5a*/ 	.byte	0x3f
	.zero		1


	//   ....[28]....
        /*0e5c*/ 	.word	0x000104d0
        /*0e60*/ 	.word	0x00000007
        /*0e64*/ 	.word	0x00000000
        /*0e68*/ 	.short	0x010a
        /*0e6a*/ 	.byte	0x3f
	.zero		1


	//   ....[29]....
        /*0e6c*/ 	.word	0x00010520
        /*0e70*/ 	.word	0x00000009
        /*0e74*/ 	.word	0x00000000
        /*0e78*/ 	.short	0x010a
        /*0e7a*/ 	.byte	0x3f
	.zero		1


	//   ....[30]....
        /*0e7c*/ 	.word	0x00010570
        /*0e80*/ 	.word	0x00000006
        /*0e84*/ 	.word	0x00000000
        /*0e88*/ 	.short	0x010a
        /*0e8a*/ 	.byte	0x3f
	.zero		1


	//   ....[31]....
        /*0e8c*/ 	.word	0x000105c0
        /*0e90*/ 	.word	0x00000009
        /*0e94*/ 	.word	0x00000000
        /*0e98*/ 	.short	0x010a
        /*0e9a*/ 	.byte	0x3f
	.zero		1


	//----- nvinfo : EIATTR_NUM_MBARRIERS
	.align		4
.L_30:
        /*0e9c*/ 	.byte	0x03, 0x38
        /*0e9e*/ 	.short	0x000c


	//----- nvinfo : EIATTR_EXIT_INSTR_OFFSETS
	.align		4
        /*0ea0*/ 	.byte	0x04, 0x1c
        /*0ea2*/ 	.short	(.L_32 - .L_31)


	//   ....[0]....
.L_31:
        /*0ea4*/ 	.word	0x00000660


	//   ....[1]....
        /*0ea8*/ 	.word	0x00000fb0


	//   ....[2]....
        /*0eac*/ 	.word	0x0000eb10


	//   ....[3]....
        /*0eb0*/ 	.word	0x0000f160


	//   ....[4]....
        /*0eb4*/ 	.word	0x00010280


	//----- nvinfo : EIATTR_MAX_THREADS
	.align		4
.L_32:
        /*0eb8*/ 	.byte	0x04, 0x05
        /*0eba*/ 	.short	(.L_34 - .L_33)
.L_33:
        /*0ebc*/ 	.word	0x00000180
        /*0ec0*/ 	.word	0x00000001
        /*0ec4*/ 	.word	0x00000001


	//----- nvinfo : EIATTR_CRS_STACK_SIZE
	.align		4
.L_34:
        /*0ec8*/ 	.byte	0x04, 0x1e
        /*0eca*/ 	.short	(.L_36 - .L_35)
.L_35:
        /*0ecc*/ 	.word	0x00000000


	//----- nvinfo : EIATTR_CBANK_PARAM_SIZE
	.align		4
.L_36:
        /*0ed0*/ 	.byte	0x03, 0x19
        /*0ed2*/ 	.short	0x0470


	//----- nvinfo : EIATTR_PARAM_CBANK
	.align		4
        /*0ed4*/ 	.byte	0x04, 0x0a
        /*0ed6*/ 	.short	(.L_38 - .L_37)
	.align		4
.L_37:
        /*0ed8*/ 	.word	index@(.nv.constant0._ZN7cutlass13device_kernelINS_4gemm6kernel13GemmUniversalIN4cute5tupleIJiiiiEEENS1_10collective13CollectiveMmaINS1_37MainloopSm90TmaGmmaWarpSpecializedFP8ILi5ENS5_IJNS4_1CILi1EEESB_SB_EEENS1_35KernelTmaWarpSpecializedCooperativeEEENS5_IJNSA_ILi256EEENSA_ILi128EEENSA_ILi64EEEEEENS_12float_e4m3_tENS5_IJlSB_lEEESJ_SK_NS4_8TiledMMAINS4_8MMA_AtomIJNS4_4SM904GMMA31MMA_64x128x32_F32E4M3E4M3_SS_TNILNSO_7ScaleInE1ELSQ_1EEEEEENS4_6LayoutINS5_IJNSA_ILi2EEESB_SB_EEENS5_IJSB_NSA_ILi0EEESW_EEEEENS5_IJNS4_10UnderscoreESZ_SZ_EEEEENS4_13SM90_TMA_LOADENS4_14ComposedLayoutINS4_7SwizzleILi2ELi4ELi3EEENS4_18smem_ptr_flag_bitsILi8EEENST_INS5_IJNSA_ILi8EEESH_EEENS5_IJSH_SB_EEEEEEEvNS4_8identityES12_S1C_vS1D_EENS_8epilogue10collective6detail29Sm90TmaWarpSpecializedAdapterINS1G_15DefaultEpilogueISJ_SK_SK_NS1F_6thread17LinearCombinationISJ_Li1EffLNS1K_9ScaleType4KindE0ELNS_15FloatRoundStyleE2ESJ_EENS1_15EpilogueDefaultEEEEEvvEEEEvNT_6ParamsE)
        /*0edc*/ 	.short	0x0210
        /*0ede*/ 	.short	0x0470


	//----- nvinfo : EIATTR_SW_WAR
	.align		4
.L_38:
        /*0ee0*/ 	.byte	0x04, 0x36
        /*0ee2*/ 	.short	(.L_40 - .L_39)
.L_39:
        /*0ee4*/ 	.word	0x00000008
.L_40:


//--------------------- .nv.callgraph             --------------------------
	.section	.nv.callgraph,"",@"SHT_CUDA_CALLGRAPH"
	.align	4
	.sectionentsize	8
	.align		4
        /*0000*/ 	.word	0x00000000
	.align		4
        /*0004*/ 	.word	0xffffffff
	.align		4
        /*0008*/ 	.word	0x00000000
	.align		4
        /*000c*/ 	.word	0xfffffffe
	.align		4
        /*0010*/ 	.word	0x00000000
	.align		4
        /*0014*/ 	.word	0xfffffffd
	.align		4
        /*0018*/ 	.word	0x00000000
	.align		4
        /*001c*/ 	.word	0xfffffffc


//--------------------- .nv.constant4             --------------------------
	.section	.nv.constant4,"a",@progbits
	.align	8
	.align		8
.nv.constant4:
        /*0000*/ 	.dword	_ZN39_INTERNAL_73998dd8_4_k_cu_6e8f5648_45934cuda3std3__45__cpo5beginE
	.align		8
        /*0008*/ 	.dword	_ZN39_INTERNAL_73998dd8_4_k_cu_6e8f5648_45934cuda3std3__45__cpo3endE
	.align		8
        /*0010*/ 	.dword	_ZN39_INTERNAL_73998dd8_4_k_cu_6e8f5648_45934cuda3std3__45__cpo6cbeginE
	.align		8
        /*0018*/ 	.dword	_ZN39_INTERNAL_73998dd8_4_k_cu_6e8f5648_45934cuda3std3__45__cpo4cendE
	.align		8
        /*0020*/ 	.dword	_ZN39_INTERNAL_73998dd8_4_k_cu_6e8f5648_45934cuda3std3__441_GLOBAL__N__73998dd8_4_k_cu_6e8f5648_45936ignoreE
	.align		8
        /*0028*/ 	.dword	_ZN39_INTERNAL_73998dd8_4_k_cu_6e8f5648_45934cuda3std3__419piecewise_constructE
	.align		8
        /*0030*/ 	.dword	_ZN39_INTERNAL_73998dd8_4_k_cu_6e8f5648_45934cuda3std3__48in_placeE
	.align		8
        /*0038*/ 	.dword	_ZN39_INTERNAL_73998dd8_4_k_cu_6e8f5648_45934cuda3std6ranges3__45__cpo4swapE
	.align		8
        /*0040*/ 	.dword	_ZN39_INTERNAL_73998dd8_4_k_cu_6e8f5648_45934cuda3std6ranges3__45__cpo9iter_moveE
	.align		8
        /*0048*/ 	.dword	_ZN39_INTERNAL_73998dd8_4_k_cu_6e8f5648_45934cute7productE
	.align		8
        /*0050*/ 	.dword	_ZN39_INTERNAL_73998dd8_4_k_cu_6e8f5648_45934cute1_E


//--------------------- .text._ZN7cutlass13device_kernelINS_4gemm6kernel13GemmUniversalIN4cute5tupleIJiiiiEEENS1_10collective13CollectiveMmaINS1_37MainloopSm90TmaGmmaWarpSpecializedFP8ILi5ENS5_IJNS4_1CILi1EEESB_SB_EEENS1_35KernelTmaWarpSpecializedCooperativeEEENS5_IJNSA_ILi256EEENSA_ILi128EEENSA_ILi64EEEEEENS_12float_e4m3_tENS5_IJlSB_lEEESJ_SK_NS4_8TiledMMAINS4_8MMA_AtomIJNS4_4SM904GMMA31MMA_64x128x32_F32E4M3E4M3_SS_TNILNSO_7ScaleInE1ELSQ_1EEEEEENS4_6LayoutINS5_IJNSA_ILi2EEESB_SB_EEENS5_IJSB_NSA_ILi0EEESW_EEEEENS5_IJNS4_10UnderscoreESZ_SZ_EEEEENS4_13SM90_TMA_LOADENS4_14ComposedLayoutINS4_7SwizzleILi2ELi4ELi3EEENS4_18smem_ptr_flag_bitsILi8EEENST_INS5_IJNSA_ILi8EEESH_EEENS5_IJSH_SB_EEEEEEEvNS4_8identityES12_S1C_vS1D_EENS_8epilogue10collective6detail29Sm90TmaWarpSpecializedAdapterINS1G_15DefaultEpilogueISJ_SK_SK_NS1F_6thread17LinearCombinationISJ_Li1EffLNS1K_9ScaleType4KindE0ELNS_15FloatRoundStyleE2ESJ_EENS1_15EpilogueDefaultEEEEEvvEEEEvNT_6ParamsE --------------------------
	.section	.text._ZN7cutlass13device_kernelINS_4gemm6kernel13GemmUniversalIN4cute5tupleIJiiiiEEENS1_10collective13CollectiveMmaINS1_37MainloopSm90TmaGmmaWarpSpecializedFP8ILi5ENS5_IJNS4_1CILi1EEESB_SB_EEENS1_35KernelTmaWarpSpecializedCooperativeEEENS5_IJNSA_ILi256EEENSA_ILi128EEENSA_ILi64EEEEEENS_12float_e4m3_tENS5_IJlSB_lEEESJ_SK_NS4_8TiledMMAINS4_8MMA_AtomIJNS4_4SM904GMMA31MMA_64x128x32_F32E4M3E4M3_SS_TNILNSO_7ScaleInE1ELSQ_1EEEEEENS4_6LayoutINS5_IJNSA_ILi2EEESB_SB_EEENS5_IJSB_NSA_ILi0EEESW_EEEEENS5_IJNS4_10UnderscoreESZ_SZ_EEEEENS4_13SM90_TMA_LOADENS4_14ComposedLayoutINS4_7SwizzleILi2ELi4ELi3EEENS4_18smem_ptr_flag_bitsILi8EEENST_INS5_IJNSA_ILi8EEESH_EEENS5_IJSH_SB_EEEEEEEvNS4_8identityES12_S1C_vS1D_EENS_8epilogue10collective6detail29Sm90TmaWarpSpecializedAdapterINS1G_15DefaultEpilogueISJ_SK_SK_NS1F_6thread17LinearCombinationISJ_Li1EffLNS1K_9ScaleType4KindE0ELNS_15FloatRoundStyleE2ESJ_EENS1_15EpilogueDefaultEEEEEvvEEEEvNT_6ParamsE,"ax",@progbits
	.align	128
.text._ZN7cutlass13device_kernelINS_4gemm6kernel13GemmUniversalIN4cute5tupleIJiiiiEEENS1_10collective13CollectiveMmaINS1_37MainloopSm90TmaGmmaWarpSpecializedFP8ILi5ENS5_IJNS4_1CILi1EEESB_SB_EEENS1_35KernelTmaWarpSpecializedCooperativeEEENS5_IJNSA_ILi256EEENSA_ILi128EEENSA_ILi64EEEEEENS_12float_e4m3_tENS5_IJlSB_lEEESJ_SK_NS4_8TiledMMAINS4_8MMA_AtomIJNS4_4SM904GMMA31MMA_64x128x32_F32E4M3E4M3_SS_TNILNSO_7ScaleInE1ELSQ_1EEEEEENS4_6LayoutINS5_IJNSA_ILi2EEESB_SB_EEENS5_IJSB_NSA_ILi0EEESW_EEEEENS5_IJNS4_10UnderscoreESZ_SZ_EEEEENS4_13SM90_TMA_LOADENS4_14ComposedLayoutINS4_7SwizzleILi2ELi4ELi3EEENS4_18smem_ptr_flag_bitsILi8EEENST_INS5_IJNSA_ILi8EEESH_EEENS5_IJSH_SB_EEEEEEEvNS4_8identityES12_S1C_vS1D_EENS_8epilogue10collective6detail29Sm90TmaWarpSpecializedAdapterINS1G_15DefaultEpilogueISJ_SK_SK_NS1F_6thread17LinearCombinationISJ_Li1EffLNS1K_9ScaleType4KindE0ELNS_15FloatRoundStyleE2ESJ_EENS1_15EpilogueDefaultEEEEEvvEEEEvNT_6ParamsE:
        .type           _ZN7cutlass13device_kernelINS_4gemm6kernel13GemmUniversalIN4cute5tupleIJiiiiEEENS1_10collective13CollectiveMmaINS1_37MainloopSm90TmaGmmaWarpSpecializedFP8ILi5ENS5_IJNS4_1CILi1EEESB_SB_EEENS1_35KernelTmaWarpSpecializedCooperativeEEENS5_IJNSA_ILi256EEENSA_ILi128EEENSA_ILi64EEEEEENS_12float_e4m3_tENS5_IJlSB_lEEESJ_SK_NS4_8TiledMMAINS4_8MMA_AtomIJNS4_4SM904GMMA31MMA_64x128x32_F32E4M3E4M3_SS_TNILNSO_7ScaleInE1ELSQ_1EEEEEENS4_6LayoutINS5_IJNSA_ILi2EEESB_SB_EEENS5_IJSB_NSA_ILi0EEESW_EEEEENS5_IJNS4_10UnderscoreESZ_SZ_EEEEENS4_13SM90_TMA_LOADENS4_14ComposedLayoutINS4_7SwizzleILi2ELi4ELi3EEENS4_18smem_ptr_flag_bitsILi8EEENST_INS5_IJNSA_ILi8EEESH_EEENS5_IJSH_SB_EEEEEEEvNS4_8identityES12_S1C_vS1D_EENS_8epilogue10collective6detail29Sm90TmaWarpSpecializedAdapterINS1G_15DefaultEpilogueISJ_SK_SK_NS1F_6thread17LinearCombinationISJ_Li1EffLNS1K_9ScaleType4KindE0ELNS_15FloatRoundStyleE2ESJ_EENS1_15EpilogueDefaultEEEEEvvEEEEvNT_6ParamsE,@function
        .size           _ZN7cutlass13device_kernelINS_4gemm6kernel13GemmUniversalIN4cute5tupleIJiiiiEEENS1_10collective13CollectiveMmaINS1_37MainloopSm90TmaGmmaWarpSpecializedFP8ILi5ENS5_IJNS4_1CILi1EEESB_SB_EEENS1_35KernelTmaWarpSpecializedCooperativeEEENS5_IJNSA_ILi256EEENSA_ILi128EEENSA_ILi64EEEEEENS_12float_e4m3_tENS5_IJlSB_lEEESJ_SK_NS4_8TiledMMAINS4_8MMA_AtomIJNS4_4SM904GMMA31MMA_64x128x32_F32E4M3E4M3_SS_TNILNSO_7ScaleInE1ELSQ_1EEEEEENS4_6LayoutINS5_IJNSA_ILi2EEESB_SB_EEENS5_IJSB_NSA_ILi0EEESW_EEEEENS5_IJNS4_10UnderscoreESZ_SZ_EEEEENS4_13SM90_TMA_LOADENS4_14ComposedLayoutINS4_7SwizzleILi2ELi4ELi3EEENS4_18smem_ptr_flag_bitsILi8EEENST_INS5_IJNSA_ILi8EEESH_EEENS5_IJSH_SB_EEEEEEEvNS4_8identityES12_S1C_vS1D_EENS_8epilogue10collective6detail29Sm90TmaWarpSpecializedAdapterINS1G_15DefaultEpilogueISJ_SK_SK_NS1F_6thread17LinearCombinationISJ_Li1EffLNS1K_9ScaleType4KindE0ELNS_15FloatRoundStyleE2ESJ_EENS1_15EpilogueDefaultEEEEEvvEEEEvNT_6ParamsE,(.L_x_331 - _ZN7cutlass13device_kernelINS_4gemm6kernel13GemmUniversalIN4cute5tupleIJiiiiEEENS1_10collective13CollectiveMmaINS1_37MainloopSm90TmaGmmaWarpSpecializedFP8ILi5ENS5_IJNS4_1CILi1EEESB_SB_EEENS1_35KernelTmaWarpSpecializedCooperativeEEENS5_IJNSA_ILi256EEENSA_ILi128EEENSA_ILi64EEEEEENS_12float_e4m3_tENS5_IJlSB_lEEESJ_SK_NS4_8TiledMMAINS4_8MMA_AtomIJNS4_4SM904GMMA31MMA_64x128x32_F32E4M3E4M3_SS_TNILNSO_7ScaleInE1ELSQ_1EEEEEENS4_6LayoutINS5_IJNSA_ILi2EEESB_SB_EEENS5_IJSB_NSA_ILi0EEESW_EEEEENS5_IJNS4_10UnderscoreESZ_SZ_EEEEENS4_13SM90_TMA_LOADENS4_14ComposedLayoutINS4_7SwizzleILi2ELi4ELi3EEENS4_18smem_ptr_flag_bitsILi8EEENST_INS5_IJNSA_ILi8EEESH_EEENS5_IJSH_SB_EEEEEEEvNS4_8identityES12_S1C_vS1D_EENS_8epilogue10collective6detail29Sm90TmaWarpSpecializedAdapterINS1G_15DefaultEpilogueISJ_SK_SK_NS1F_6thread17LinearCombinationISJ_Li1EffLNS1K_9ScaleType4KindE0ELNS_15FloatRoundStyleE2ESJ_EENS1_15EpilogueDefaultEEEEEvvEEEEvNT_6ParamsE)
        .other          _ZN7cutlass13device_kernelINS_4gemm6kernel13GemmUniversalIN4cute5tupleIJiiiiEEENS1_10collective13CollectiveMmaINS1_37MainloopSm90TmaGmmaWarpSpecializedFP8ILi5ENS5_IJNS4_1CILi1EEESB_SB_EEENS1_35KernelTmaWarpSpecializedCooperativeEEENS5_IJNSA_ILi256EEENSA_ILi128EEENSA_ILi64EEEEEENS_12float_e4m3_tENS5_IJlSB_lEEESJ_SK_NS4_8TiledMMAINS4_8MMA_AtomIJNS4_4SM904GMMA31MMA_64x128x32_F32E4M3E4M3_SS_TNILNSO_7ScaleInE1ELSQ_1EEEEEENS4_6LayoutINS5_IJNSA_ILi2EEESB_SB_EEENS5_IJSB_NSA_ILi0EEESW_EEEEENS5_IJNS4_10UnderscoreESZ_SZ_EEEEENS4_13SM90_TMA_LOADENS4_14ComposedLayoutINS4_7SwizzleILi2ELi4ELi3EEENS4_18smem_ptr_flag_bitsILi8EEENST_INS5_IJNSA_ILi8EEESH_EEENS5_IJSH_SB_EEEEEEEvNS4_8identityES12_S1C_vS1D_EENS_8epilogue10collective6detail29Sm90TmaWarpSpecializedAdapterINS1G_15DefaultEpilogueISJ_SK_SK_NS1F_6thread17LinearCombinationISJ_Li1EffLNS1K_9ScaleType4KindE0ELNS_15FloatRoundStyleE2ESJ_EENS1_15EpilogueDefaultEEEEEvvEEEEvNT_6ParamsE,@"STO_CUDA_ENTRY STV_DEFAULT"
_ZN7cutlass13device_kernelINS_4gemm6kernel13GemmUniversalIN4cute5tupleIJiiiiEEENS1_10collective13CollectiveMmaINS1_37MainloopSm90TmaGmmaWarpSpecializedFP8ILi5ENS5_IJNS4_1CILi1EEESB_SB_EEENS1_35KernelTmaWarpSpecializedCooperativeEEENS5_IJNSA_ILi256EEENSA_ILi128EEENSA_ILi64EEEEEENS_12float_e4m3_tENS5_IJlSB_lEEESJ_SK_NS4_8TiledMMAINS4_8MMA_AtomIJNS4_4SM904GMMA31MMA_64x128x32_F32E4M3E4M3_SS_TNILNSO_7ScaleInE1ELSQ_1EEEEEENS4_6LayoutINS5_IJNSA_ILi2EEESB_SB_EEENS5_IJSB_NSA_ILi0EEESW_EEEEENS5_IJNS4_10UnderscoreESZ_SZ_EEEEENS4_13SM90_TMA_LOADENS4_14ComposedLayoutINS4_7SwizzleILi2ELi4ELi3EEENS4_18smem_ptr_flag_bitsILi8EEENST_INS5_IJNSA_ILi8EEESH_EEENS5_IJSH_SB_EEEEEEEvNS4_8identityES12_S1C_vS1D_EENS_8epilogue10collective6detail29Sm90TmaWarpSpecializedAdapterINS1G_15DefaultEpilogueISJ_SK_SK_NS1F_6thread17LinearCombinationISJ_Li1EffLNS1K_9ScaleType4KindE0ELNS_15FloatRoundStyleE2ESJ_EENS1_15EpilogueDefaultEEEEEvvEEEEvNT_6ParamsE:
[----:B------:R-:W0:Y:S02]  /*0000*/  LDC R1, c[0x0][0x28] ;  /* 0x00000a00ff017b82 */ /* 0x000e240000000800 */
[----:B0-----:R-:W-:Y:S01]  /*0010*/  VIADD R1, R1, 0xffffff00 ;  /* 0xffffff0001017836 */ /* 0x001fe20000000000 */
[----:B------:R-:W0:Y:S01]  /*0020*/  S2R R2, SR_TID.X ;  /* 0x0000000000027919 */ /* 0x000e220000002100 */
[----:B------:R-:W-:Y:S01]  /*0030*/  ELECT P0, URZ, PT ;  /* 0x00000000003f782f */ /* 0x000fe20003800000 */
[----:B------:R-:W-:Y:S01]  /*0040*/  BSSY B0, `(.L_x_0) ;  /* 0x0000015000007945 */ /* 0x000fe20003800000 */
[--C-:B0-----:R-:W-:Y:S02]  /*0050*/  SHF.R.U32.HI R0, RZ, 0x5, R2.reuse ;  /* 0x00000005ff007819 */ /* 0x101fe40000011602 */
[----:B------:R-:W-:-:S03]  /*0060*/  SHF.R.U32.HI R2, RZ, 0x7, R2 ;  /* 0x00000007ff027819 */ /* 0x000fc60000011602 */
[----:B------:R-:W0:Y:S04]  /*0070*/  SHFL.IDX PT, R3, R0, RZ, 0x1f ;  /* 0x00001fff00037589 */ /* 0x000e2800000e0000 */
[----:B------:R-:W1:Y:S01]  /*0080*/  SHFL.IDX PT, R2, R2, RZ, 0x1f ;  /* 0x00001fff02027589 */ /* 0x000e6200000e0000 */
[----:B0-----:R-:W-:Y:S02]  /*0090*/  R2UR UR4, R3 ;  /* 0x00000000030472ca */ /* 0x001fe400000e0000 */
[----:B-1----:R-:W-:-:S11]  /*00a0*/  R2UR UR6, R2 ;  /* 0x00000000020672ca */ /* 0x002fd600000e0000 */
[----:B------:R-:W-:Y:S02]  /*00b0*/  USHF.R.S32.HI UR5, URZ, 0x1f, UR4 ;  /* 0x0000001f3f057899 */ /* 0x000fe40008011404 */
[----:B------:R-:W-:Y:S02]  /*00c0*/  ISETP.NE.OR P0, PT, RZ, UR4, !P0 ;  /* 0x00000004ff007c0c */ /* 0x000fe4000c705670 */
[----:B------:R-:W-:-:S04]  /*00d0*/  ULEA.HI UR5, UR5, UR4, URZ, 0x2 ;  /* 0x0000000405057291 */ /* 0x000fc8000f8f103f */
[----:B------:R-:W-:-:S04]  /*00e0*/  ULOP3.LUT UR5, UR5, 0xfffffffc, URZ, 0xc0, !UPT ;  /* 0xfffffffc05057892 */ /* 0x000fc8000f8ec03f */
[----:B------:R-:W-:-:S03]  /*00f0*/  UIADD3 UR8, UR4, -UR5, URZ ;  /* 0x8000000504087290 */ /* 0x000fc6000fffe03f */
[----:B------:R-:W-:Y:S09]  /*0100*/  @P0 BRA `(.L_x_1) ;  /* 0x0000000000200947 */ /* 0x000ff20003800000 */
[----:B------:R-:W-:Y:S02]  /*0110*/  ULDC.64 UR4, c[0x0][0x198] ;  /* 0x0000660000047ab9 */ /* 0x000fe40000000a00 */
[----:B------:R-:W-:Y:S02]  /*0120*/  UIADD3 UR10, UP0, UR4, 0xf0, URZ ;  /* 0x000000f0040a7890 */ /* 0x000fe4000ff1e03f */
[----:B------:R-:W-:Y:S02]  /*0130*/  UIADD3 UR4, UP1, UR4, 0x1f0, URZ ;  /* 0x000001f004047890 */ /* 0x000fe4000ff3e03f */
[----:B------:R-:W-:Y:S02]  /*0140*/  UIADD3.X UR11, URZ, UR5, URZ, UP0, !UPT ;  /* 0x000000053f0b7290 */ /* 0x000fe400087fe43f */
[----:B------:R-:W-:-:S07]  /*0150*/  UIADD3.X UR5, URZ, UR5, URZ, UP1, !UPT ;  /* 0x000000053f057290 */ /* 0x000fce0008ffe43f */
[----:B------:R0:W-:Y:S02]  /*0160*/  UTMACCTL.PF [UR10] ;  /* 0x000000000a0079b9 */ /* 0x0001e40008040000 */
[----:B------:R0:W-:Y:S02]  /*0170*/  UTMACCTL.PF [UR4] ;  /* 0x00000000040079b9 */ /* 0x0001e40008040000 */
[----:B0-----:R-:W-:Y:S01]  /*0180*/  NOP ;  /* 0x0000000000007918 */ /* 0x001fe20000000000 */
.L_x_1:
[----:B------:R-:W-:Y:S05]  /*0190*/  BSYNC B0 ;  /* 0x0000000000007941 */ /* 0x000fea0003800000 */
.L_x_0:
[----:B------:R-:W0:Y:S01]  /*01a0*/  SHFL.IDX PT, R2, R0, RZ, 0x1f ;  /* 0x00001fff00027589 */ /* 0x000e2200000e0000 */
[----:B------:R-:W-:Y:S01]  /*01b0*/  UISETP.NE.AND UP0, UPT, UR8, 0x3, UPT ;  /* 0x000000030800788c */ /* 0x000fe2000bf05270 */
[----:B------:R-:W-:Y:S01]  /*01c0*/  ISETP.NE.AND P1, PT, RZ, UR6, PT ;  /* 0x00000006ff007c0c */ /* 0x000fe2000bf25270 */
[----:B------:R-:W-:Y:S02]  /*01d0*/  UIADD3 UR10, UR6, -0x1, URZ ;  /* 0xffffffff060a7890 */ /* 0x000fe4000fffe03f */
[----:B------:R-:W-:Y:S02]  /*01e0*/  UISETP.EQ.OR UP0, UPT, UR8, URZ, !UP0 ;  /* 0x0000003f0800728c */ /* 0x000fe4000c702670 */
[----:B------:R-:W-:Y:S02]  /*01f0*/  UISETP.GE.U32.AND UP1, UPT, UR10, 0x2, UPT ;  /* 0x000000020a00788c */ /* 0x000fe4000bf26070 */
[----:B------:R-:W-:-:S04]  /*0200*/  UISETP.EQ.AND UP0, UPT, UR6, URZ, UP0 ;  /* 0x0000003f0600728c */ /* 0x000fc80008702270 */
[----:B------:R-:W-:-:S04]  /*0210*/  USEL UR13, URZ, 0x1, !UP0 ;  /* 0x000000013f0d7887 */ /* 0x000fc8000c000000 */
[----:B------:R-:W-:Y:S01]  /*0220*/  USEL UR13, UR13, 0x2, UP1 ;  /* 0x000000020d0d7887 */ /* 0x000fe20008800000 */
[----:B0-----:R-:W-:-:S13]  /*0230*/  ISETP.NE.AND P0, PT, R2, RZ, PT ;  /* 0x000000ff0200720c */ /* 0x001fda0003f05270 */
[----:B------:R-:W-:Y:S05]  /*0240*/  @P0 BRA `(.L_x_2) ;  /* 0x0000000000600947 */ /* 0x000fea0003800000 */
[----:B------:R-:W0:Y:S01]  /*0250*/  S2UR UR9, SR_CgaCtaId ;  /* 0x00000000000979c3 */ /* 0x000e220000008800 */
[----:B------:R-:W-:Y:S01]  /*0260*/  UMOV UR4, 0x400 ;  /* 0x0000040000047882 */ /* 0x000fe20000000000 */
[----:B------:R-:W-:Y:S01]  /*0270*/  UMOV UR5, 0x1 ;  /* 0x0000000100057882 */ /* 0x000fe20000000000 */
[----:B------:R-:W-:Y:S01]  /*0280*/  UMOV UR6, 0x100 ;  /* 0x0000010000067882 */ /* 0x000fe20000000000 */
[----:B------:R-:W-:Y:S01]  /*0290*/  ELECT P0, URZ, PT ;  /* 0x00000000003f782f */ /* 0x000fe20003800000 */
[----:B------:R-:W-:-:S04]  /*02a0*/  UIADD3 UR6, -UR6, 0x100000, URZ ;  /* 0x0010000006067890 */ /* 0x000fc8000fffe13f */
[----:B------:R-:W-:Y:S02]  /*02b0*/  USHF.L.U32 UR7, UR6, 0xb, URZ ;  /* 0x0000000b06077899 */ /* 0x000fe4000800063f */
[----:B------:R-:W-:Y:S02]  /*02c0*/  USHF.L.U32 UR6, UR6, 0x1, URZ ;  /* 0x0000000106067899 */ /* 0x000fe4000800063f */
[----:B0-----:R-:W-:Y:S02]  /*02d0*/  ULEA UR9, UR9, UR4, 0x18 ;  /* 0x0000000409097291 */ /* 0x001fe4000f8ec03f */
[----:B------:R-:W-:-:S04]  /*02e0*/  UIADD3 UR4, -UR5, 0x100000, URZ ;  /* 0x0010000005047890 */ /* 0x000fc8000fffe13f */
[----:B------:R-:W-:Y:S02]  /*02f0*/  USHF.L.U32 UR5, UR4, 0xb, URZ ;  /* 0x0000000b04057899 */ /* 0x000fe4000800063f */
[----:B------:R-:W-:Y:S01]  /*0300*/  USHF.L.U32 UR4, UR4, 0x1, URZ ;  /* 0x0000000104047899 */ /* 0x000fe2000800063f */
[----:B------:R-:W0:Y:S11]  /*0310*/  FENCE.VIEW.ASYNC.S ;  /* 0x00000000000073c6 */ /* 0x000e360000000000 */
[----:B0-----:R0:W1:Y:S01]  /*0320*/  SYNCS.EXCH.64 URZ, [UR9], UR4 ;  /* 0x00000004093f75b2 */ /* 0x0010620008000100 */
[----:B------:R0:W2:Y:S01]  /*0330*/  SYNCS.EXCH.64 URZ, [UR9+0x28], UR6 ;  /* 0x00002806093f75b2 */ /* 0x0000a20008000100 */
[----:B------:R0:W3:Y:S01]  /*0340*/  SYNCS.EXCH.64 URZ, [UR9+0x8], UR4 ;  /* 0x00000804093f75b2 */ /* 0x0000e20008000100 */
[----:B------:R0:W4:Y:S01]  /*0350*/  SYNCS.EXCH.64 URZ, [UR9+0x30], UR6 ;  /* 0x00003006093f75b2 */ /* 0x0001220008000100 */
[----:B------:R0:W0:Y:S01]  /*0360*/  SYNCS.EXCH.64 URZ, [UR9+0x10], UR4 ;  /* 0x00001004093f75b2 */ /* 0x0000220008000100 */
[----:B------:R0:W0:Y:S01]  /*0370*/  SYNCS.EXCH.64 URZ, [UR9+0x38], UR6 ;  /* 0x00003806093f75b2 */ /* 0x0000220008000100 */
[----:B------:R0:W0:Y:S01]  /*0380*/  SYNCS.EXCH.64 URZ, [UR9+0x18], UR4 ;  /* 0x00001804093f75b2 */ /* 0x0000220008000100 */
[----:B------:R0:W0:Y:S01]  /*0390*/  SYNCS.EXCH.64 URZ, [UR9+0x40], UR6 ;  /* 0x00004006093f75b2 */ /* 0x0000220008000100 */
[----:B------:R0:W0:Y:S01]  /*03a0*/  SYNCS.EXCH.64 URZ, [UR9+0x20], UR4 ;  /* 0x00002004093f75b2 */ /* 0x0000220008000100 */
[----:B------:R0:W0:Y:S01]  /*03b0*/  SYNCS.EXCH.64 URZ, [UR9+0x48], UR6 ;  /* 0x00004806093f75b2 */ /* 0x0000220008000100 */
[----:B------:R-:W-:Y:S01]  /*03c0*/  NOP ;  /* 0x0000000000007918 */ /* 0x000fe20000000000 */
.L_x_2:
[----:B------:R-:W5:Y:S01]  /*03d0*/  SHFL.IDX PT, R0, R0, RZ, 0x1f ;  /* 0x00001fff00007589 */ /* 0x000f6200000e0000 */
[----:B------:R-:W1:Y:S01]  /*03e0*/  LDC R2, c[0x0][0x65c] ;  /* 0x00019700ff027b82 */ /* 0x000e620000000800 */
[----:B------:R-:W-:Y:S01]  /*03f0*/  ELECT P0, URZ, PT ;  /* 0x00000000003f782f */ /* 0x000fe20003800000 */
[----:B------:R-:W-:Y:S01]  /*0400*/  IMAD.MOV.U32 R3, RZ, RZ, RZ ;  /* 0x000000ffff037224 */ /* 0x000fe200078e00ff */
[----:B0-----:R-:W-:Y:S01]  /*0410*/  UMOV UR4, 0x20 ;  /* 0x0000002000047882 */ /* 0x001fe20000000000 */
[----:B------:R-:W-:Y:S01]  /*0420*/  NOP ;  /* 0x0000000000007918 */ /* 0x000fe20000000000 */
[----:B------:R-:W-:Y:S01]  /*0430*/  NOP ;  /* 0x0000000000007918 */ /* 0x000fe20000000000 */
[----:B-----5:R-:W-:Y:S02]  /*0440*/  ISETP.NE.OR P0, PT, R0, RZ, !P0 ;  /* 0x000000ff0000720c */ /* 0x020fe40004705670 */
[----:B-1----:R-:W-:Y:S01]  /*0450*/  ISETP.NE.AND P4, PT, R2, 0x1, PT ;  /* 0x000000010200780c */ /* 0x002fe20003f85270 */
[----:B------:R-:W0:Y:S01]  /*0460*/  S2R R0, SR_CTAID.Y ;  /* 0x0000000000007919 */ /* 0x000e220000002600 */
[----:B------:R-:W1:Y:S09]  /*0470*/  S2R R2, SR_CTAID.X ;  /* 0x0000000000027919 */ /* 0x000e720000002500 */
[----:B------:R-:W-:Y:S01]  /*0480*/  VOTEU.ALL UP0, P0 ;  /* 0x00000000003f7886 */ /* 0x000fe20000000000 */
[----:B------:R-:W-:Y:S01]  /*0490*/  VOTEU.ALL UP1, P0 ;  /* 0x00000000003f7886 */ /* 0x000fe20000020000 */
[----:B------:R-:W1:Y:S01]  /*04a0*/  @P4 LDC R7, c[0x0][0x10] ;  /* 0x00000400ff074b82 */ /* 0x000e620000000800 */
[----:B------:R-:W-:-:S02]  /*04b0*/  @P4 IMAD.MOV.U32 R5, RZ, RZ, RZ ;  /* 0x000000ffff054224 */ /* 0x000fc400078e00ff */
[----:B------:R-:W-:Y:S01]  /*04c0*/  @P4 IMAD.MOV.U32 R11, RZ, RZ, RZ ;  /* 0x000000ffff0b4224 */ /* 0x000fe200078e00ff */
[----:B------:R-:W-:Y:S01]  /*04d0*/  @!UP0 UMOV UR6, 0x400 ;  /* 0x0000040000068882 */ /* 0x000fe20000000000 */
[----:B------:R-:W-:-:S04]  /*04e0*/  @!UP0 UIADD3 UR4, -UR4, 0x100000, URZ ;  /* 0x0010000004048890 */ /* 0x000fc8000fffe13f */
[----:B------:R-:W-:Y:S02]  /*04f0*/  @!UP0 USHF.L.U32 UR5, UR4, 0xb, URZ ;  /* 0x0000000b04058899 */ /* 0x000fe4000800063f */
[----:B------:R-:W-:Y:S01]  /*0500*/  @!UP0 USHF.L.U32 UR4, UR4, 0x1, URZ ;  /* 0x0000000104048899 */ /* 0x000fe2000800063f */
[----:B------:R-:W5:Y:S08]  /*0510*/  @!P4 LDC R9, c[0x0][0xc] ;  /* 0x00000300ff09cb82 */ /* 0x000f700000000800 */
[----:B------:R-:W2:Y:S01]  /*0520*/  @!UP0 S2UR UR7, SR_CgaCtaId ;  /* 0x00000000000789c3 */ /* 0x000ea20000008800 */
[----:B0-----:R-:W-:-:S04]  /*0530*/  @P4 IMAD.MOV.U32 R4, RZ, RZ, R0 ;  /* 0x000000ffff044224 */ /* 0x001fc800078e0000 */
[----:B-1----:R-:W-:-:S04]  /*0540*/  @P4 IMAD.WIDE.U32 R6, R2, R7, R4 ;  /* 0x0000000702064225 */ /* 0x002fc800078e0004 */
[----:B------:R-:W-:Y:S02]  /*0550*/  @P4 IMAD.MOV.U32 R16, RZ, RZ, R6 ;  /* 0x000000ffff104224 */ /* 0x000fe400078e0006 */
[----:B------:R-:W-:Y:S02]  /*0560*/  @P4 IMAD.IADD R17, R7, 0x1, R11 ;  /* 0x0000000107114824 */ /* 0x000fe400078e020b */
[----:B-----5:R-:W-:-:S04]  /*0570*/  @!P4 IMAD.WIDE.U32 R4, R9, R0, R2 ;  /* 0x000000000904c225 */ /* 0x020fc800078e0002 */
[----:B------:R-:W-:Y:S02]  /*0580*/  @!P4 IMAD.MOV.U32 R16, RZ, RZ, R4 ;  /* 0x000000ffff10c224 */ /* 0x000fe400078e0004 */
[----:B------:R-:W-:Y:S01]  /*0590*/  @!P4 IMAD.MOV.U32 R17, RZ, RZ, R5 ;  /* 0x000000ffff11c224 */ /* 0x000fe200078e0005 */
[----:B--2---:R-:W-:Y:S02]  /*05a0*/  @!UP0 ULEA UR6, UR7, UR6, 0x18 ;  /* 0x0000000607068291 */ /* 0x004fe4000f8ec03f */
[----:B------:R0:W-:Y:S01]  /*05b0*/  STL [R1+0x7c], R16 ;  /* 0x00007c1001007387 */ /* 0x0001e20000100800 */
[----:B------:R-:W-:-:S03]  /*05c0*/  VOTEU.ALL UP0, P0 ;  /* 0x00000000003f7886 */ /* 0x000fc60000000000 */
[----:B------:R0:W-:Y:S04]  /*05d0*/  STL [R1+0x78], R17 ;  /* 0x0000781101007387 */ /* 0x0001e80000100800 */
[----:B------:R-:W1:Y:S02]  /*05e0*/  FENCE.VIEW.ASYNC.S ;  /* 0x00000000000073c6 */ /* 0x000e640000000000 */
[----:B-1----:R0:W3:Y:S01]  /*05f0*/  @!UP0 SYNCS.EXCH.64 URZ, [UR6+0x60], UR4 ;  /* 0x00006004063f85b2 */ /* 0x0020e20008000100 */
[----:B------:R0:W3:Y:S01]  /*0600*/  @!UP1 SYNCS.EXCH.64 URZ, [UR6+0x68], UR4 ;  /* 0x00006804063f95b2 */ /* 0x0000e20008000100 */
[----:B------:R-:W-:Y:S01]  /*0610*/  NOP ;  /* 0x0000000000007918 */ /* 0x000fe20000000000 */
[----:B---34-:R-:W-:Y:S06]  /*0620*/  BAR.SYNC.DEFER_BLOCKING 0x0 ;  /* 0x0000000000007b1d */ /* 0x018fec0000010000 */
[----:B0-----:R-:W-:Y:S05]  /*0630*/  @!P1 BRA `(.L_x_3) ;  /* 0x000000e400389947 */ /* 0x001fea0003800000 */
[----:B------:R-:W-:-:S06]  /*0640*/  UISETP.GT.U32.AND UP0, UPT, UR10, 0x1, UPT ;  /* 0x000000010a00788c */ /* 0x000fcc000bf04070 */
[----:B------:R-:W-:-:S13]  /*0650*/  PLOP3.LUT P0, PT, PT, PT, UP0, 0x80, 0x0 ;  /* 0x000000000000781c */ /* 0x000fda0003f0f008 */
[----:B------:R-:W-:Y:S05]  /*0660*/  @P0 EXIT ;  /* 0x000000000000094d */ /* 0x000fea0003800000 */
[----:B------:R-:W-:Y:S01]  /*0670*/  IMAD.MOV.U32 R6, RZ, RZ, -0x1 ;  /* 0xffffffffff067424 */ /* 0x000fe200078e00ff */
[----:B------:R-:W-:Y:S01]  /*0680*/  ULDC.64 UR4, c[0x0][0x650] ;  /* 0x0001940000047ab9 */ /* 0x000fe20000000a00 */
[----:B------:R-:W-:Y:S01]  /*0690*/  IMAD.MOV.U32 R5, RZ, RZ, -0x1 ;  /* 0xffffffffff057424 */ /* 0x000fe200078e00ff */
[----:B------:R-:W-:Y:S01]  /*06a0*/  ISETP.GE.U32.AND P0, PT, R16, UR4, PT ;  /* 0x0000000410007c0c */ /* 0x000fe2000bf06070 */
[----:B------:R-:W-:Y:S01]  /*06b0*/  UMOV UR22, 0xffffffff ;  /* 0xffffffff00167882 */ /* 0x000fe20000000000 */
[----:B------:R0:W-:Y:S01]  /*06c0*/  STL [R1+0x84], R6 ;  /* 0x0000840601007387 */ /* 0x0001e20000100800 */
[----:B------:R-:W-:Y:S02]  /*06d0*/  PRMT R4, RZ, 0x7610, R4 ;  /* 0x00007610ff047816 */ /* 0x000fe40000000004 */
[----:B------:R-:W-:Y:S01]  /*06e0*/  ISETP.GE.U32.AND.EX P0, PT, R17, UR5, PT, P0 ;  /* 0x0000000511007c0c */ /* 0x000fe2000bf06100 */
[----:B------:R0:W-:-:S12]  /*06f0*/  STL [R1+0x80], R5 ;  /* 0x0000800501007387 */ /* 0x0001d80000100800 */
[----:B0-----:R-:W-:Y:S05]  /*0700*/  @P0 BRA `(.L_x_4) ;  /* 0x0000000400680947 */ /* 0x001fea0003800000 */
[----:B------:R-:W0:Y:S01]  /*0710*/  LDC.64 R12, c[0x0][0x628] ;  /* 0x00018a00ff0c7b82 */ /* 0x000e220000000a00 */
[----:B------:R-:W-:Y:S02]  /*0720*/  IMAD.MOV.U32 R4, RZ, RZ, R16 ;  /* 0x000000ffff047224 */ /* 0x000fe400078e0010 */
[----:B------:R-:W-:-:S05]  /*0730*/  IMAD.MOV.U32 R5, RZ, RZ, R17 ;  /* 0x000000ffff057224 */ /* 0x000fca00078e0011 */
[----:B------:R-:W1:Y:S08]  /*0740*/  LDC R10, c[0x0][0x630] ;  /* 0x00018c00ff0a7b82 */ /* 0x000e700000000800 */
[----:B------:R-:W2:Y:S01]  /*0750*/  LDC.64 R14, c[0x0][0x620] ;  /* 0x00018800ff0e7b82 */ /* 0x000ea20000000a00 */
[----:B0-----:R-:W-:-:S04]  /*0760*/  ISETP.NE.U32.AND P0, PT, R12, RZ, PT ;  /* 0x000000ff0c00720c */ /* 0x001fc80003f05070 */
[----:B------:R-:W-:-:S13]  /*0770*/  ISETP.NE.AND.EX P0, PT, R13, RZ, PT, P0 ;  /* 0x000000ff0d00720c */ /* 0x000fda0003f05300 */
[----:B-12---:R-:W-:Y:S05]  /*0780*/  @!P0 BRA `(.L_x_5) ;  /* 0x0000000000288947 */ /* 0x006fea0003800000 */
[----:B------:R-:W0:Y:S02]  /*0790*/  LDC R9, c[0x0][0x634] ;  /* 0x00018d00ff097b82 */ /* 0x000e240000000800 */
[----:B0-----:R-:W-:-:S05]  /*07a0*/  IADD3 R9, P0, R16, R9, RZ ;  /* 0x0000000910097210 */ /* 0x001fca0007f1e0ff */
[----:B------:R-:W-:-:S04]  /*07b0*/  IMAD.X R11, RZ, RZ, R17, P0 ;  /* 0x000000ffff0b7224 */ /* 0x000fc800000e0611 */
[----:B------:R-:W-:-:S04]  /*07c0*/  IMAD.WIDE.U32 R4, R11, R12, RZ ;  /* 0x0000000c0b047225 */ /* 0x000fc800078e00ff */
[----:B------:R-:W-:-:S04]  /*07d0*/  IMAD.WIDE.U32 R6, P0, R9, R13, R4 ;  /* 0x0000000d09067225 */ /* 0x000fc80007800004 */
[----:B------:R-:W-:-:S04]  /*07e0*/  IMAD.WIDE.U32 R4, R9, R12, RZ ;  /* 0x0000000c09047225 */ /* 0x000fc800078e00ff */
[----:B------:R-:W-:Y:S01]  /*07f0*/  IMAD.X R9, RZ, RZ, RZ, P0 ;  /* 0x000000ffff097224 */ /* 0x000fe200000e06ff */
[----:B------:R-:W-:Y:S01]  /*0800*/  IADD3 RZ, P0, R5, R6, RZ ;  /* 0x0000000605ff7210 */ /* 0x000fe20007f1e0ff */
[----:B------:R-:W-:-:S04]  /*0810*/  IMAD.MOV.U32 R8, RZ, RZ, R7 ;  /* 0x000000ffff087224 */ /* 0x000fc800078e0007 */
[----:B------:R-:W-:-:S08]  /*0820*/  IMAD.WIDE.U32.X R4, R11, R13, R8, P0 ;  /* 0x0000000d0b047225 */ /* 0x000fd000000e0408 */
.L_x_5:
[-CC-:B------:R-:W-:Y:S01]  /*0830*/  SHF.R.U64 R24, R4, R10.reuse, R5.reuse ;  /* 0x0000000a04187219 */ /* 0x180fe20000001205 */
[----:B------:R-:W0:Y:S01]  /*0840*/  LDC R8, c[0x0][0x618] ;  /* 0x00018600ff087b82 */ /* 0x000e220000000800 */
[----:B------:R-:W-:Y:S01]  /*0850*/  SHF.R.U32.HI R4, RZ, R10, R5 ;  /* 0x0000000aff047219 */ /* 0x000fe20000011605 */
[----:B------:R-:W-:Y:S01]  /*0860*/  ULDC UR4, c[0x0][0x150] ;  /* 0x0000540000047ab9 */ /* 0x000fe20000000800 */
[----:B------:R-:W-:Y:S01]  /*0870*/  IADD3 R9, P0, RZ, -R24, RZ ;  /* 0x80000018ff097210 */ /* 0x000fe20007f1e0ff */
[----:B------:R-:W-:Y:S01]  /*0880*/  IMAD.MOV.U32 R5, RZ, RZ, R17 ;  /* 0x000000ffff057224 */ /* 0x000fe200078e0011 */
[----:B------:R-:W-:-:S03]  /*0890*/  I2FP.F32.U32 R3, R2 ;  /* 0x0000000200037245 */ /* 0x000fc60000201000 */
[----:B------:R-:W1:Y:S01]  /*08a0*/  LDC.64 R18, c[0x0][0x640] ;  /* 0x00019000ff127b82 */ /* 0x000e620000000a00 */
[----:B------:R-:W-:Y:S02]  /*08b0*/  IMAD.X R11, RZ, RZ, ~R4, P0 ;  /* 0x000000ffff0b7224 */ /* 0x000fe400000e0e04 */
[----:B------:R-:W-:Y:S01]  /*08c0*/  FMUL R3, R3, UR4 ;  /* 0x0000000403037c20 */ /* 0x000fe20008400000 */
[----:B------:R-:W-:Y:S01]  /*08d0*/  IMAD.MOV.U32 R4, RZ, RZ, R16 ;  /* 0x000000ffff047224 */ /* 0x000fe200078e0010 */
[----:B------:R-:W-:Y:S01]  /*08e0*/  ULDC UR4, c[0x0][0x154] ;  /* 0x0000550000047ab9 */ /* 0x000fe20000000800 */
[-C--:B------:R-:W-:Y:S02]  /*08f0*/  IMAD R6, R11, R14.reuse, RZ ;  /* 0x0000000e0b067224 */ /* 0x080fe400078e02ff */
[C---:B------:R-:W-:Y:S01]  /*0900*/  IMAD.WIDE.U32 R4, R9.reuse, R14, R4 ;  /* 0x0000000e09047225 */ /* 0x040fe200078e0004 */
[----:B------:R-:W2:Y:S01]  /*0910*/  LDC R10, c[0x0][0x608] ;  /* 0x00018200ff0a7b82 */ /* 0x000ea20000000800 */
[----:B------:R-:W3:Y:S02]  /*0920*/  F2I.U32.TRUNC.NTZ R3, R3 ;  /* 0x0000000300037305 */ /* 0x000ee4000020f000 */
[----:B------:R-:W-:-:S04]  /*0930*/  IMAD R9, R9, R15, R6 ;  /* 0x0000000f09097224 */ /* 0x000fc800078e0206 */
[----:B------:R-:W-:Y:S01]  /*0940*/  IMAD.IADD R5, R5, 0x1, R9 ;  /* 0x0000000105057824 */ /* 0x000fe200078e0209 */
[----:B------:R-:W4:Y:S01]  /*0950*/  LDC R7, c[0x0][0x144] ;  /* 0x00005100ff077b82 */ /* 0x000f220000000800 */
[----:B------:R-:W-:-:S03]  /*0960*/  IMAD.MOV.U32 R9, RZ, RZ, 0x1 ;  /* 0x00000001ff097424 */ /* 0x000fc600078e00ff */
[----:B0-----:R-:W-:Y:S02]  /*0970*/  SHF.R.U64 R12, R4, R8, R5 ;  /* 0x00000008040c7219 */ /* 0x001fe40000001205 */
[----:B------:R-:W-:Y:S02]  /*0980*/  I2FP.F32.U32 R4, R0 ;  /* 0x0000000000047245 */ /* 0x000fe40000201000 */
[----:B------:R-:W0:Y:S01]  /*0990*/  LDC R14, c[0x0][0x658] ;  /* 0x00019600ff0e7b82 */ /* 0x000e220000000800 */
[----:B-1----:R-:W-:Y:S01]  /*09a0*/  ISETP.NE.U32.AND P0, PT, R18, RZ, PT ;  /* 0x000000ff1200720c */ /* 0x002fe20003f05070 */
[----:B---3--:R-:W-:Y:S02]  /*09b0*/  IMAD.MOV R6, RZ, RZ, -R3 ;  /* 0x000000ffff067224 */ /* 0x008fe400078e0a03 */
[----:B------:R-:W-:Y:S01]  /*09c0*/  FMUL R4, R4, UR4 ;  /* 0x0000000404047c20 */ /* 0x000fe20008400000 */
[----:B------:R-:W-:Y:S01]  /*09d0*/  SHF.R.U32.HI R3, RZ, R8, R5 ;  /* 0x00000008ff037219 */ /* 0x000fe20000011605 */
[----:B------:R-:W-:Y:S01]  /*09e0*/  IMAD.MOV.U32 R5, RZ, RZ, -0x1 ;  /* 0xffffffffff057424 */ /* 0x000fe200078e00ff */
[----:B------:R-:W-:Y:S01]  /*09f0*/  ISETP.NE.AND.EX P0, PT, R19, RZ, PT, P0 ;  /* 0x000000ff1300720c */ /* 0x000fe20003f05300 */
[----:B------:R1:W3:Y:S01]  /*0a00*/  F2I.U32.TRUNC.NTZ R11, R4 ;  /* 0x00000004000b7305 */ /* 0x0002e2000020f000 */
[----:B------:R-:W1:Y:S01]  /*0a10*/  LDC R13, c[0x0][0x148] ;  /* 0x00005200ff0d7b82 */ /* 0x000e620000000800 */
[----:B--2---:R-:W-:-:S02]  /*0a20*/  SHF.R.U64 R23, R12, R10, R3 ;  /* 0x0000000a0c177219 */ /* 0x004fc40000001203 */
[----:B------:R-:W-:-:S05]  /*0a30*/  SHF.R.U32.HI R3, RZ, R10, R3 ;  /* 0x0000000aff037219 */ /* 0x000fca0000011603 */
[----:B------:R-:W2:Y:S01]  /*0a40*/  LDC R17, c[0x0][0x600] ;  /* 0x00018000ff117b82 */ /* 0x000ea20000000800 */
[----:B----4-:R-:W-:-:S07]  /*0a50*/  IMAD R8, R7, R6, R2 ;  /* 0x0000000607087224 */ /* 0x010fce00078e0202 */
[----:B------:R-:W4:Y:S01]  /*0a60*/  LDC R16, c[0x0][0x648] ;  /* 0x00019200ff107b82 */ /* 0x000f220000000800 */
[-C--:B0-----:R-:W-:Y:S02]  /*0a70*/  SHF.L.U32 R2, R5, R14.reuse, RZ ;  /* 0x0000000e05027219 */ /* 0x081fe400000006ff */
[--C-:B------:R-:W-:Y:S02]  /*0a80*/  SHF.R.U64 R22, R23, R14, R3.reuse ;  /* 0x0000000e17167219 */ /* 0x100fe40000001203 */
[----:B------:R-:W-:Y:S02]  /*0a90*/  LOP3.LUT R10, RZ, R2, RZ, 0x33, !PT ;  /* 0x00000002ff0a7212 */ /* 0x000fe400078e33ff */
[-C--:B------:R-:W-:Y:S01]  /*0aa0*/  SHF.R.U32.HI R3, RZ, R14.reuse, R3 ;  /* 0x0000000eff037219 */ /* 0x080fe20000011603 */
[----:B------:R-:W0:Y:S01]  /*0ab0*/  LDC R21, c[0x0][0x638] ;  /* 0x00018e00ff157b82 */ /* 0x000e220000000800 */
[----:B------:R-:W-:Y:S01]  /*0ac0*/  SHF.L.U32 R9, R9, R14, RZ ;  /* 0x0000000e09097219 */ /* 0x000fe200000006ff */
[----:B------:R-:W-:-:S06]  /*0ad0*/  IMAD.MOV.U32 R2, RZ, RZ, R22 ;  /* 0x000000ffff027224 */ /* 0x000fcc00078e0016 */
[----:B------:R-:W0:Y:S01]  /*0ae0*/  LDC R20, c[0x0][0x610] ;  /* 0x00018400ff147b82 */ /* 0x000e220000000800 */
[----:B-1-3--:R-:W-:Y:S05]  /*0af0*/  @!P0 BRA `(.L_x_6) ;  /* 0x0000000000288947 */ /* 0x00afea0003800000 */
[----:B------:R-:W1:Y:S02]  /*0b00*/  LDC R7, c[0x0][0x64c] ;  /* 0x00019300ff077b82 */ /* 0x000e640000000800 */
[----:B-1----:R-:W-:-:S05]  /*0b10*/  IADD3 R7, P0, R22, R7, RZ ;  /* 0x0000000716077210 */ /* 0x002fca0007f1e0ff */
        /* <DEDUP_REMOVED lines=8> */
.L_x_6:
[----:B----4-:R-:W-:Y:S01]  /*0ba0*/  SHF.R.U64 R2, R2, R16, R3 ;  /* 0x0000001002027219 */ /* 0x010fe20000001203 */
[----:B--2---:R-:W-:Y:S01]  /*0bb0*/  VIADD R3, R17, 0xffffffff ;  /* 0xffffffff11037836 */ /* 0x004fe20000000000 */
[----:B------:R-:W-:Y:S01]  /*0bc0*/  LOP3.LUT R10, R23, R10, RZ, 0xc0, !PT ;  /* 0x0000000a170a7212 */ /* 0x000fe200078ec0ff */
[----:B------:R-:W-:Y:S01]  /*0bd0*/  IMAD.MOV R11, RZ, RZ, -R11 ;  /* 0x000000ffff0b7224 */ /* 0x000fe200078e0a0b */
[----:B------:R-:W-:Y:S01]  /*0be0*/  R2UR UR22, R24 ;  /* 0x00000000181672ca */ /* 0x000fe200000e0000 */
[----:B------:R-:W-:Y:S01]  /*0bf0*/  IMAD.MOV R4, RZ, RZ, -R2 ;  /* 0x000000ffff047224 */ /* 0x000fe200078e0a02 */
[----:B------:R-:W-:Y:S01]  /*0c00*/  LOP3.LUT R3, R12, R3, RZ, 0xc0, !PT ;  /* 0x000000030c037212 */ /* 0x000fe200078ec0ff */
[----:B------:R-:W-:Y:S02]  /*0c10*/  @P4 IMAD R8, R13, R11, R0 ;  /* 0x0000000b0d084224 */ /* 0x000fe400078e0200 */
[----:B------:R-:W-:Y:S02]  /*0c20*/  IMAD R9, R9, R2, R10 ;  /* 0x0000000209097224 */ /* 0x000fe400078e020a */
[----:B0-----:R-:W-:-:S02]  /*0c30*/  IMAD R0, R4, R21, R22 ;  /* 0x0000001504007224 */ /* 0x001fc400078e0216 */
[----:B------:R-:W-:Y:S02]  /*0c40*/  IMAD R8, R9, R20, R8 ;  /* 0x0000001409087224 */ /* 0x000fe400078e0208 */
[----:B------:R-:W-:Y:S02]  /*0c50*/  IMAD R3, R0, R17, R3 ;  /* 0x0000001100037224 */ /* 0x000fe400078e0203 */
[----:B------:R-:W-:-:S03]  /*0c60*/  IMAD.MOV.U32 R4, RZ, RZ, 0x1 ;  /* 0x00000001ff047424 */ /* 0x000fc600078e00ff */
[----:B------:R-:W-:Y:S02]  /*0c70*/  SEL R2, R3, R8, !P4 ;  /* 0x0000000803027207 */ /* 0x000fe40006000000 */
[----:B------:R-:W-:-:S03]  /*0c80*/  SEL R0, R8, R3, !P4 ;  /* 0x0000000308007207 */ /* 0x000fc60006000000 */
[----:B------:R0:W-:Y:S04]  /*0c90*/  STL [R1+0x80], R2 ;  /* 0x0000800201007387 */ /* 0x0001e80000100800 */
[----:B------:R0:W-:Y:S02]  /*0ca0*/  STL [R1+0x84], R0 ;  /* 0x0000840001007387 */ /* 0x0001e40000100800 */
.L_x_4:
[----:B------:R-:W-:-:S08]  /*0cb0*/  NOP ;  /* 0x0000000000007918 */ /* 0x000fd00000000000 */
[----:B------:R-:W1:Y:S02]  /*0cc0*/  USETMAXREG.TRY_ALLOC.CTAPOOL UP0, 0xe8 ;  /* 0x000000e8000079c8 */ /* 0x000e640008000600 */
[----:B-1----:R-:W-:-:S13]  /*0cd0*/  PLOP3.LUT P0, PT, PT, PT, UP0, 0x80, 0x0 ;  /* 0x000000000000781c */ /* 0x002fda0003f0f008 */
[----:B------:R-:W-:Y:S05]  /*0ce0*/  @!P0 BRA `(.L_x_4) ;  /* 0xfffffffc00f08947 */ /* 0x000fea000383ffff */
[----:B------:R-:W-:Y:S01]  /*0cf0*/  ULDC.64 UR4, c[0x0][0x598] ;  /* 0x0001660000047ab9 */ /* 0x000fe20000000a00 */
[----:B------:R-:W-:Y:S01]  /*0d00*/  ULDC.64 UR14, c[0x0][0x208] ;  /* 0x00008200000e7ab9 */ /* 0x000fe20000000a00 */
[----:B------:R-:W-:-:S04]  /*0d10*/  ISETP.NE.U32.AND P0, PT, RZ, UR4, PT ;  /* 0x00000004ff007c0c */ /* 0x000fc8000bf05070 */
[----:B------:R-:W-:-:S13]  /*0d20*/  ISETP.NE.AND.EX P0, PT, RZ, UR5, PT, P0 ;  /* 0x00000005ff007c0c */ /* 0x000fda000bf05300 */
[----:B------:R-:W-:Y:S05]  /*0d30*/  @!P0 BRA `(.L_x_7) ;  /* 0x0000000000208947 */ /* 0x000fea0003800000 */
[----:B0-----:R-:W0:Y:S02]  /*0d40*/  LDC.64 R2, c[0x0][0x598] ;  /* 0x00016600ff027b82 */ /* 0x001e240000000a00 */
[----:B0-----:R-:W2:Y:S02]  /*0d50*/  LDG.E.64 R2, desc[UR14][R2.64] ;  /* 0x0000000e02027981 */ /* 0x001ea4000c1e1b00 */
[----:B--2---:R-:W-:-:S04]  /*0d60*/  ISETP.NE.U32.AND P0, PT, R2, RZ, PT ;  /* 0x000000ff0200720c */ /* 0x004fc80003f05070 */
[----:B------:R-:W-:-:S13]  /*0d70*/  ISETP.NE.AND.EX P0, PT, R3, RZ, PT, P0 ;  /* 0x000000ff0300720c */ /* 0x000fda0003f05300 */
[----:B------:R-:W-:Y:S05]  /*0d80*/  @!P0 BRA `(.L_x_7) ;  /* 0x00000000000c8947 */ /* 0x000fea0003800000 */
[----:B------:R-:W2:Y:S02]  /*0d90*/  LD.E R2, desc[UR14][R2.64] ;  /* 0x0000000e02027980 */ /* 0x000ea4000c101900 */
[----:B--2---:R-:W-:Y:S01]  /*0da0*/  R2UR UR20, R2 ;  /* 0x00000000021472ca */ /* 0x004fe200000e0000 */
[----:B------:R-:W-:-:S14]  /*0db0*/  BRA `(.L_x_8) ;  /* 0x0000000000247947 */ /* 0x000fdc0003800000 */
.L_x_7:
[----:B------:R-:W-:Y:S02]  /*0dc0*/  ULDC.64 UR4, c[0x0][0x588] ;  /* 0x0001620000047ab9 */ /* 0x000fe40000000a00 */
[----:B------:R-:W-:-:S04]  /*0dd0*/  ISETP.NE.U32.AND P0, PT, RZ, UR4, PT ;  /* 0x00000004ff007c0c */ /* 0x000fc8000bf05070 */
[----:B------:R-:W-:-:S13]  /*0de0*/  ISETP.NE.AND.EX P0, PT, RZ, UR5, PT, P0 ;  /* 0x00000005ff007c0c */ /* 0x000fda000bf05300 */
[----:B------:R-:W-:Y:S05]  /*0df0*/  @!P0 BRA `(.L_x_9) ;  /* 0x0000000000108947 */ /* 0x000fea0003800000 */
[----:B0-----:R-:W0:Y:S02]  /*0e00*/  LDC.64 R2, c[0x0][0x588] ;  /* 0x00016200ff027b82 */ /* 0x001e240000000a00 */
[----:B0-----:R-:W2:Y:S02]  /*0e10*/  LDG.E R2, desc[UR14][R2.64] ;  /* 0x0000000e02027981 */ /* 0x001ea4000c1e1900 */
[----:B--2---:R-:W-:Y:S01]  /*0e20*/  R2UR UR20, R2 ;  /* 0x00000000021472ca */ /* 0x004fe200000e0000 */
[----:B------:R-:W-:-:S14]  /*0e30*/  BRA `(.L_x_8) ;  /* 0x0000000000047947 */ /* 0x000fdc0003800000 */
.L_x_9:
[----:B------:R-:W-:-:S05]  /*0e40*/  ULDC UR20, c[0x0][0x580] ;  /* 0x0001600000147ab9 */ /* 0x000fca0000000800 */
.L_x_8:
[----:B------:R-:W-:Y:S02]  /*0e50*/  ULDC.64 UR4, c[0x0][0x5a0] ;  /* 0x0001680000047ab9 */ /* 0x000fe40000000a00 */
        /* <DEDUP_REMOVED lines=11> */
.L_x_10:
        /* <DEDUP_REMOVED lines=8> */
.L_x_12:
[----:B------:R-:W-:-:S05]  /*0f90*/  ULDC UR21, c[0x0][0x584] ;  /* 0x0001610000157ab9 */ /* 0x000fca0000000800 */
.L_x_11:
[----:B------:R-:W-:-:S13]  /*0fa0*/  LOP3.LUT P0, RZ, R4, 0xff, RZ, 0xc0, !PT ;  /* 0x000000ff04ff7812 */ /* 0x000fda000780c0ff */
[----:B------:R-:W-:Y:S05]  /*0fb0*/  @!P0 EXIT ;  /* 0x000000000000894d */ /* 0x000fea0003800000 */
[----:B------:R-:W-:Y:S01]  /*0fc0*/  ULDC UR4, c[0x0][0x28c] ;  /* 0x0000a30000047ab9 */ /* 0x000fe20000000800 */
[----:B------:R-:W-:Y:S02]  /*0fd0*/  ULOP3.LUT UR23, UR13, 0x1, URZ, 0xfc, !UPT ;  /* 0x000000010d177892 */ /* 0x000fe4000f8efc3f */
[----:B------:R-:W-:-:S04]  /*0fe0*/  UIADD3 UR4, UR4, 0x3f, URZ ;  /* 0x0000003f04047890 */ /* 0x000fc8000fffe03f */
[----:B------:R-:W-:-:S04]  /*0ff0*/  USHF.R.S32.HI UR5, URZ, 0x1f, UR4 ;  /* 0x0000001f3f057899 */ /* 0x000fc80008011404 */
[----:B------:R-:W-:-:S03]  /*1000*/  ULEA.HI UR5, UR5, UR4, URZ, 0x6 ;  /* 0x0000000405057291 */ /* 0x000fc6000f8f303f */
[----:B------:R-:W-:Y:S01]  /*1010*/  UMOV UR4, URZ ;  /* 0x0000003f00047c82 */ /* 0x000fe20008000000 */
[----:B------:R-:W-:-:S03]  /*1020*/  USHF.R.S32.HI UR9, URZ, 0x6, UR5 ;  /* 0x000000063f097899 */ /* 0x000fc60008011405 */
[----:B------:R-:W-:-:S09]  /*1030*/  UMOV UR5, URZ ;  /* 0x0000003f00057c82 */ /* 0x000fd20008000000 */
.L_x_293:
[----:B0-----:R-:W0:Y:S01]  /*1040*/  S2R R0, SR_TID.X ;  /* 0x0000000000007919 */ /* 0x001e220000002100 */
[----:B-1----:R-:W1:Y:S01]  /*1050*/  S2UR UR17, SR_CgaCtaId ;  /* 0x00000000001179c3 */ /* 0x002e620000008800 */
[----:B------:R-:W-:Y:S01]  /*1060*/  UMOV UR16, 0x400 ;  /* 0x0000040000107882 */ /* 0x000fe20000000000 */
[----:B------:R-:W-:Y:S01]  /*1070*/  UMOV UR6, URZ ;  /* 0x0000003f00067c82 */ /* 0x000fe20008000000 */
[----:B------:R-:W-:Y:S01]  /*1080*/  STL [R1+0x74], RZ ;  /* 0x000074ff01007387 */ /* 0x000fe20000100800 */
[----:B------:R-:W-:Y:S01]  /*1090*/  UMOV UR7, URZ ;  /* 0x0000003f00077c82 */ /* 0x000fe20008000000 */
[----:B------:R-:W-:Y:S01]  /*10a0*/  UMOV UR8, URZ ;  /* 0x0000003f00087c82 */ /* 0x000fe20008000000 */
[----:B------:R-:W-:Y:S01]  /*10b0*/  CS2R R4, SRZ ;  /* 0x0000000000047805 */ /* 0x000fe2000001ff00 */
[----:B------:R-:W-:Y:S01]  /*10c0*/  STL [R1+0x70], RZ ;  /* 0x000070ff01007387 */ /* 0x000fe20000100800 */
[----:B--2---:R-:W2:Y:S01]  /*10d0*/  LDC R2, c[0x0][0x28c] ;  /* 0x0000a300ff027b82 */ /* 0x004ea20000000800 */
[----:B------:R-:W-:-:S02]  /*10e0*/  CS2R R6, SRZ ;  /* 0x0000000000067805 */ /* 0x000fc4000001ff00 */
[----:B------:R-:W-:Y:S01]  /*10f0*/  CS2R R8, SRZ ;  /* 0x0000000000087805 */ /* 0x000fe2000001ff00 */
[----:B------:R-:W-:Y:S01]  /*1100*/  STL [R1+0x6c], RZ ;  /* 0x00006cff01007387 */ /* 0x000fe20000100800 */
[----:B------:R-:W-:Y:S02]  /*1110*/  CS2R R10, SRZ ;  /* 0x00000000000a7805 */ /* 0x000fe4000001ff00 */
[----:B------:R-:W-:Y:S02]  /*1120*/  CS2R R12, SRZ ;  /* 0x00000000000c7805 */ /* 0x000fe4000001ff00 */
[----:B------:R-:W-:Y:S01]  /*1130*/  CS2R R14, SRZ ;  /* 0x00000000000e7805 */ /* 0x000fe2000001ff00 */
[----:B------:R-:W-:Y:S01]  /*1140*/  STL [R1+0x68], RZ ;  /* 0x000068ff01007387 */ /* 0x000fe20000100800 */
[----:B------:R-:W-:Y:S02]  /*1150*/  CS2R R16, SRZ ;  /* 0x0000000000107805 */ /* 0x000fe4000001ff00 */
        /* <DEDUP_REMOVED lines=13> */
[----:B------:R-:W-:Y:S02]  /*1230*/  CS2R R166, SRZ ;  /* 0x0000000000a67805 */ /* 0x000fe4000001ff00 */
[----:B0-----:R-:W-:Y:S01]  /*1240*/  LOP3.LUT R0, R0, 0x80, RZ, 0xc0, !PT ;  /* 0x0000008000007812 */ /* 0x001fe200078ec0ff */
[----:B------:R-:W-:Y:S01]  /*1250*/  STL [R1+0x58], RZ ;  /* 0x000058ff01007387 */ /* 0x000fe20000100800 */
[----:B--2---:R-:W-:-:S02]  /*1260*/  ISETP.GE.AND P0, PT, R2, 0x1, PT ;  /* 0x000000010200780c */ /* 0x004fc40003f06270 */
[----:B------:R-:W-:Y:S02]  /*1270*/  CS2R R2, SRZ ;  /* 0x0000000000027805 */ /* 0x000fe4000001ff00 */
[----:B------:R-:W-:Y:S01]  /*1280*/  SHF.R.U32.HI R0, RZ, 0x7, R0 ;  /* 0x00000007ff007819 */ /* 0x000fe20000011600 */
[----:B------:R-:W-:Y:S01]  /*1290*/  STL [R1+0x54], RZ ;  /* 0x000054ff01007387 */ /* 0x000fe20000100800 */
[----:B------:R-:W-:Y:S02]  /*12a0*/  CS2R R168, SRZ ;  /* 0x0000000000a87805 */ /* 0x000fe4000001ff00 */
[----:B------:R-:W-:Y:S02]  /*12b0*/  CS2R R170, SRZ ;  /* 0x0000000000aa7805 */ /* 0x000fe4000001ff00 */
[----:B------:R-:W-:Y:S01]  /*12c0*/  CS2R R172, SRZ ;  /* 0x0000000000ac7805 */ /* 0x000fe2000001ff00 */
[----:B------:R-:W-:Y:S01]  /*12d0*/  STL [R1+0x50], RZ ;  /* 0x000050ff01007387 */ /* 0x000fe20000100800 */
[----:B------:R-:W-:-:S02]  /*12e0*/  CS2R R174, SRZ ;  /* 0x0000000000ae7805 */ /* 0x000fc4000001ff00 */
[----:B------:R-:W-:Y:S02]  /*12f0*/  CS2R R176, SRZ ;  /* 0x0000000000b07805 */ /* 0x000fe4000001ff00 */
[----:B------:R-:W-:Y:S01]  /*1300*/  CS2R R178, SRZ ;  /* 0x0000000000b27805 */ /* 0x000fe2000001ff00 */
[----:B------:R-:W0:Y:S01]  /*1310*/  SHFL.IDX PT, R0, R0, RZ, 0x1f ;  /* 0x00001fff00007589 */ /* 0x000e2200000e0000 */
[----:B------:R-:W-:Y:S02]  /*1320*/  CS2R R180, SRZ ;  /* 0x0000000000b47805 */ /* 0x000fe4000001ff00 */
[----:B------:R-:W-:Y:S02]  /*1330*/  CS2R R182, SRZ ;  /* 0x0000000000b67805 */ /* 0x000fe4000001ff00 */
[----:B------:R-:W-:Y:S01]  /*1340*/  CS2R R184, SRZ ;  /* 0x0000000000b87805 */ /* 0x000fe2000001ff00 */
[----:B------:R2:W-:Y:S01]  /*1350*/  STL [R1+0x4c], RZ ;  /* 0x00004cff01007387 */ /* 0x0005e20000100800 */
[----:B------:R-:W-:-:S02]  /*1360*/  CS2R R186, SRZ ;  /* 0x0000000000ba7805 */ /* 0x000fc4000001ff00 */
[----:B------:R-:W-:Y:S02]  /*1370*/  CS2R R188, SRZ ;  /* 0x0000000000bc7805 */ /* 0x000fe4000001ff00 */
[----:B------:R-:W-:Y:S01]  /*1380*/  CS2R R190, SRZ ;  /* 0x0000000000be7805 */ /* 0x000fe2000001ff00 */
[----:B------:R2:W-:Y:S01]  /*1390*/  STL [R1+0x48], RZ ;  /* 0x000048ff01007387 */ /* 0x0005e20000100800 */
        /* <DEDUP_REMOVED lines=14> */
[----:B------:R-:W-:Y:S02]  /*1480*/  CS2R R214, SRZ ;  /* 0x0000000000d67805 */ /* 0x000fe4000001ff00 */
[----:B0-----:R-:W-:Y:S01]  /*1490*/  R2UR UR11, R0 ;  /* 0x00000000000b72ca */ /* 0x001fe200000e0000 */
[----:B------:R2:W-:Y:S01]  /*14a0*/  STL [R1+0x38], RZ ;  /* 0x000038ff01007387 */ /* 0x0005e20000100800 */
[----:B------:R-:W-:Y:S01]  /*14b0*/  IMAD.MOV.U32 R0, RZ, RZ, RZ ;  /* 0x000000ffff007224 */ /* 0x000fe200078e00ff */
[----:B------:R-:W-:Y:S02]  /*14c0*/  CS2R R216, SRZ ;  /* 0x0000000000d87805 */ /* 0x000fe4000001ff00 */
[----:B------:R-:W-:Y:S01]  /*14d0*/  CS2R R218, SRZ ;  /* 0x0000000000da7805 */ /* 0x000fe2000001ff00 */
[----:B------:R2:W-:Y:S01]  /*14e0*/  STL [R1+0x34], RZ ;  /* 0x000034ff01007387 */ /* 0x0005e20000100800 */
[----:B------:R-:W-:-:S02]  /*14f0*/  CS2R R220, SRZ ;  /* 0x0000000000dc7805 */ /* 0x000fc4000001ff00 */
[----:B------:R-:W-:Y:S02]  /*1500*/  CS2R R222, SRZ ;  /* 0x0000000000de7805 */ /* 0x000fe4000001ff00 */
[----:B------:R-:W-:Y:S01]  /*1510*/  CS2R R224, SRZ ;  /* 0x0000000000e07805 */ /* 0x000fe2000001ff00 */
[----:B------:R2:W-:Y:S01]  /*1520*/  STL [R1+0x30], RZ ;  /* 0x000030ff01007387 */ /* 0x0005e20000100800 */
[----:B------:R-:W-:Y:S01]  /*1530*/  IMAD.MOV.U32 R226, RZ, RZ, RZ ;  /* 0x000000ffffe27224 */ /* 0x000fe200078e00ff */
[----:B------:R-:W-:Y:S01]  /*1540*/  CS2R R88, SRZ ;  /* 0x0000000000587805 */ /* 0x000fe2000001ff00 */
[----:B------:R-:W-:Y:S01]  /*1550*/  IMAD.U32 R227, RZ, RZ, UR4 ;  /* 0x00000004ffe37e24 */ /* 0x000fe2000f8e00ff */
[----:B------:R2:W-:Y:S01]  /*1560*/  STL [R1+0x2c], RZ ;  /* 0x00002cff01007387 */ /* 0x0005e20000100800 */
[----:B------:R-:W-:Y:S01]  /*1570*/  ULEA.HI UR10, UR11, UR11, URZ, 0x1 ;  /* 0x0000000b0b0a7291 */ /* 0x000fe2000f8f083f */
[----:B------:R-:W-:Y:S02]  /*1580*/  CS2R R90, SRZ ;  /* 0x00000000005a7805 */ /* 0x000fe4000001ff00 */
[----:B------:R-:W-:Y:S01]  /*1590*/  CS2R R92, SRZ ;  /* 0x00000000005c7805 */ /* 0x000fe2000001ff00 */
[----:B------:R2:W-:Y:S01]  /*15a0*/  STL [R1+0x28], RZ ;  /* 0x000028ff01007387 */ /* 0x0005e20000100800 */
[----:B------:R-:W-:Y:S01]  /*15b0*/  ULOP3.LUT UR12, UR10, 0xffffe, URZ, 0xc0, !UPT ;  /* 0x000ffffe0a0c7892 */ /* 0x000fe2000f8ec03f */
[----:B------:R-:W-:Y:S01]  /*15c0*/  CS2R R94, SRZ ;  /* 0x00000000005e7805 */ /* 0x000fe2000001ff00 */
[----:B-1----:R-:W-:Y:S01]  /*15d0*/  ULEA UR10, UR17, UR16, 0x18 ;  /* 0x00000010110a7291 */ /* 0x002fe2000f8ec03f */
[----:B------:R2:W-:Y:S01]  /*15e0*/  STL [R1+0x24], RZ ;  /* 0x000024ff01007387 */ /* 0x0005e20000100800 */
[----:B------:R-:W-:Y:S01]  /*15f0*/  UIADD3 UR12, UR11, -UR12, URZ ;  /* 0x8000000c0b0c7290 */ /* 0x000fe2000fffe03f */
[----:B------:R-:W-:-:S02]  /*1600*/  CS2R R96, SRZ ;  /* 0x0000000000607805 */ /* 0x000fc4000001ff00 */
[----:B------:R-:W-:Y:S01]  /*1610*/  CS2R R98, SRZ ;  /* 0x0000000000627805 */ /* 0x000fe2000001ff00 */
[----:B------:R2:W-:Y:S01]  /*1620*/  STL [R1+0x20], RZ ;  /* 0x000020ff01007387 */ /* 0x0005e20000100800 */
[----:B------:R-:W-:Y:S01]  /*1630*/  ULEA UR12, UR12, UR10, 0xc ;  /* 0x0000000a0c0c7291 */ /* 0x000fe2000f8e603f */
[----:B------:R-:W-:Y:S02]  /*1640*/  CS2R R100, SRZ ;  /* 0x0000000000647805 */ /* 0x000fe4000001ff00 */
[----:B------:R-:W-:Y:S01]  /*1650*/  CS2R R102, SRZ ;  /* 0x0000000000667805 */ /* 0x000fe2000001ff00 */
[----:B------:R2:W-:Y:S01]  /*1660*/  STL [R1+0x1c], RZ ;  /* 0x00001cff01007387 */ /* 0x0005e20000100800 */
[----:B------:R-:W-:Y:S01]  /*1670*/  UIADD3 UR12, UR12, 0x100, URZ ;  /* 0x000001000c0c7890 */ /* 0x000fe2000fffe03f */
[----:B------:R-:W-:Y:S02]  /*1680*/  CS2R R104, SRZ ;  /* 0x0000000000687805 */ /* 0x000fe4000001ff00 */
[----:B------:R-:W-:Y:S01]  /*1690*/  CS2R R106, SRZ ;  /* 0x00000000006a7805 */ /* 0x000fe2000001ff00 */
[----:B------:R2:W-:Y:S01]  /*16a0*/  STL [R1+0x18], RZ ;  /* 0x000018ff01007387 */ /* 0x0005e20000100800 */
[----:B------:R-:W-:Y:S01]  /*16b0*/  USHF.R.U32.HI UR11, URZ, 0x4, UR12 ;  /* 0x000000043f0b7899 */ /* 0x000fe2000801160c */
[----:B------:R-:W-:-:S02]  /*16c0*/  CS2R R108, SRZ ;  /* 0x00000000006c7805 */ /* 0x000fc4000001ff00 */
[----:B------:R-:W-:Y:S01]  /*16d0*/  CS2R R110, SRZ ;  /* 0x00000000006e7805 */ /* 0x000fe2000001ff00 */
[----:B------:R2:W-:Y:S01]  /*16e0*/  STL [R1+0x14], RZ ;  /* 0x000014ff01007387 */ /* 0x0005e20000100800 */
[----:B------:R-:W-:Y:S01]  /*16f0*/  ULOP3.LUT UR11, UR11, 0x3fff, URZ, 0xc0, !UPT ;  /* 0x00003fff0b0b7892 */ /* 0x000fe2000f8ec03f */
[----:B------:R-:W-:Y:S01]  /*1700*/  CS2R R112, SRZ ;  /* 0x0000000000707805 */ /* 0x000fe2000001ff00 */
[----:B------:R-:W-:Y:S01]  /*1710*/  UMOV UR12, UR5 ;  /* 0x00000005000c7c82 */ /* 0x000fe20008000000 */
        /* <DEDUP_REMOVED lines=16> */
[----:B------:R2:W-:Y:S01]  /*1820*/  STL [R1], RZ ;  /* 0x000000ff01007387 */ /* 0x0005e20000100800 */
[----:B------:R-:W-:Y:S02]  /*1830*/  CS2R R138, SRZ ;  /* 0x00000000008a7805 */ /* 0x000fe4000001ff00 */
[----:B------:R-:W-:Y:S02]  /*1840*/  CS2R R140, SRZ ;  /* 0x00000000008c7805 */ /* 0x000fe4000001ff00 */
[----:B------:R-:W-:Y:S02]  /*1850*/  CS2R R142, SRZ ;  /* 0x00000000008e7805 */ /* 0x000fe4000001ff00 */
[----:B------:R-:W-:-:S02]  /*1860*/  CS2R R144, SRZ ;  /* 0x0000000000907805 */ /* 0x000fc4000001ff00 */
[----:B------:R-:W-:Y:S02]  /*1870*/  CS2R R146, SRZ ;  /* 0x0000000000927805 */ /* 0x000fe4000001ff00 */
[----:B------:R-:W-:Y:S02]  /*1880*/  CS2R R148, SRZ ;  /* 0x0000000000947805 */ /* 0x000fe4000001ff00 */
[----:B------:R-:W-:Y:S02]  /*1890*/  CS2R R150, SRZ ;  /* 0x0000000000967805 */ /* 0x000fe4000001ff00 */
[----:B------:R-:W-:Y:S02]  /*18a0*/  CS2R R24, SRZ ;  /* 0x0000000000187805 */ /* 0x000fe4000001ff00 */
[----:B---34-:R-:W-:Y:S02]  /*18b0*/  CS2R R26, SRZ ;  /* 0x00000000001a7805 */ /* 0x018fe4000001ff00 */
[----:B------:R-:W-:-:S02]  /*18c0*/  CS2R R28, SRZ ;  /* 0x00000000001c7805 */ /* 0x000fc4000001ff00 */
[----:B------:R-:W-:Y:S02]  /*18d0*/  CS2R R30, SRZ ;  /* 0x00000000001e7805 */ /* 0x000fe4000001ff00 */
[----:B------:R-:W-:Y:S02]  /*18e0*/  CS2R R32, SRZ ;  /* 0x0000000000207805 */ /* 0x000fe4000001ff00 */
        /* <DEDUP_REMOVED lines=26> */
[----:B------:R-:W-:Y:S01]  /*1a90*/  CS2R R86, SRZ ;  /* 0x0000000000567805 */ /* 0x000fe2000001ff00 */
[----:B--2---:R-:W-:Y:S06]  /*1aa0*/  @!P0 BRA `(.L_x_13) ;  /* 0x0000001000888947 */ /* 0x004fec0003800000 */
[----:B------:R-:W-:-:S06]  /*1ab0*/  UISETP.NE.AND UP0, UPT, UR23, 0x3, UPT ;  /* 0x000000031700788c */ /* 0x000fcc000bf05270 */
[----:B------:R-:W-:-:S13]  /*1ac0*/  PLOP3.LUT P1, PT, PT, PT, UP0, 0x80, 0x0 ;  /* 0x000000000000781c */ /* 0x000fda0003f2f008 */
[----:B------:R-:W-:Y:S05]  /*1ad0*/  @!P1 BRA `(.L_x_14) ;  /* 0x0000000000049947 */ /* 0x000fea0003800000 */
[----:B------:R-:W-:Y:S01]  /*1ae0*/  BPT.TRAP 0x1 ;  /* 0x000000040000795c */ /* 0x000fe20000300000 */
.L_x_14:
[----:B------:R-:W-:Y:S01]  /*1af0*/  ULEA UR6, UR5, UR10, 0x3 ;  /* 0x0000000a05067291 */ /* 0x000fe2000f8e183f */
[----:B------:R-:W-:-:S05]  /*1b00*/  IMAD.U32 R0, RZ, RZ, UR4 ;  /* 0x00000004ff007e24 */ /* 0x000fca000f8e00ff */
[----:B------:R-:W-:-:S04]  /*1b10*/  SHF.L.U32 R0, R0, 0x1f, RZ ;  /* 0x0000001f00007819 */ /* 0x000fc800000006ff */
[----:B------:R0:W1:Y:S01]  /*1b20*/  SYNCS.PHASECHK.TRANS64.TRYWAIT P0, [UR6], R0 ;  /* 0x00000000ff0075a7 */ /* 0x0000620008000146 */
[----:B------:R-:W-:Y:S05]  /*1b30*/  @!P1 BRA `(.L_x_15) ;  /* 0x0000000000049947 */ /* 0x000fea0003800000 */
[----:B------:R-:W-:Y:S01]  /*1b40*/  BPT.TRAP 0x1 ;  /* 0x000000040000795c */ /* 0x000fe20000300000 */
.L_x_15:
[----:B-1----:R-:W-:Y:S05]  /*1b50*/  @P0 BRA `(.L_x_16) ;  /* 0x0000000000080947 */ /* 0x002fea0003800000 */
[----:B------:R-:W1:Y:S02]  /*1b60*/  SYNCS.PHASECHK.TRANS64.TRYWAIT P0, [UR6], R0 ;  /* 0x00000000ff0075a7 */ /* 0x000e640008000146 */
[----:B-1----:R-:W-:Y:S05]  /*1b70*/  @!P0 BRA `(.L_x_17) ;  /* 0x000000e400c48947 */ /* 0x002fea0003800000 */
.L_x_16:
[----:B------:R-:W-:Y:S01]  /*1b80*/  UIADD3 UR6, UR10, 0x14100, URZ ;  /* 0x000141000a067890 */ /* 0x000fe2000fffe03f */
[----:B------:R-:W-:Y:S01]  /*1b90*/  WARPGROUP.ARRIVE ;  /* 0x00000000000079c5 */ /* 0x000fe20000000000 */
[----:B------:R-:W-:Y:S01]  /*1ba0*/  ULOP3.LUT UR7, UR11, 0x10000, URZ, 0xfc, !UPT ;  /* 0x000100000b077892 */ /* 0x000fe2000f8efc3f */
[----:B------:R2:W-:Y:S01]  /*1bb0*/  STL [R1+0x74], RZ ;  /* 0x000074ff01007387 */ /* 0x0005e20000100800 */
[----:B------:R-:W-:Y:S01]  /*1bc0*/  USHF.R.U32.HI UR6, URZ, 0x4, UR6 ;  /* 0x000000043f067899 */ /* 0x000fe20008011606 */
[----:B01----:R-:W-:Y:S01]  /*1bd0*/  IMAD.MOV.U32 R0, RZ, RZ, RZ ;  /* 0x000000ffff007224 */ /* 0x003fe200078e00ff */
[----:B------:R-:W-:Y:S01]  /*1be0*/  ULEA UR7, UR5, UR7, 0xa ;  /* 0x0000000705077291 */ /* 0x000fe2000f8e503f */
[----:B------:R2:W-:Y:S01]  /*1bf0*/  STL [R1+0x70], RZ ;  /* 0x000070ff01007387 */ /* 0x0005e20000100800 */
[----:B------:R-:W-:Y:S01]  /*1c00*/  ULOP3.LUT UR6, UR6, 0x3fff, URZ, 0xc0, !UPT ;  /* 0x00003fff06067892 */ /* 0x000fe2000f8ec03f */
[----:B------:R-:W-:Y:S01]  /*1c10*/  CS2R R2, SRZ ;  /* 0x0000000000027805 */ /* 0x000fe2000001ff00 */
[----:B------:R-:W-:Y:S01]  /*1c20*/  UMOV UR17, 0x80000020 ;  /* 0x8000002000117882 */ /* 0x000fe20000000000 */
[----:B------:R-:W-:Y:S01]  /*1c30*/  UMOV UR19, 0x80000020 ;  /* 0x8000002000137882 */ /* 0x000fe20000000000 */
[----:B------:R-:W-:Y:S01]  /*1c40*/  ULOP3.LUT UR6, UR6, 0x10000, URZ, 0xfc, !UPT ;  /* 0x0001000006067892 */ /* 0x000fe2000f8efc3f */
[----:B------:R2:W-:Y:S01]  /*1c50*/  STL [R1+0x6c], RZ ;  /* 0x00006cff01007387 */ /* 0x0005e20000100800 */
[----:B------:R-:W-:Y:S01]  /*1c60*/  UMOV UR16, UR7 ;  /* 0x0000000700107c82 */ /* 0x000fe20008000000 */
[----:B------:R-:W-:Y:S01]  /*1c70*/  CS2R R4, SRZ ;  /* 0x0000000000047805 */ /* 0x000fe2000001ff00 */
[----:B------:R-:W-:Y:S01]  /*1c80*/  ULEA UR8, UR5, UR6, 0x9 ;  /* 0x0000000605087291 */ /* 0x000fe2000f8e483f */
[----:B------:R2:W-:Y:S01]  /*1c90*/  STL [R1+0x68], RZ ;  /* 0x000068ff01007387 */ /* 0x0005e20000100800 */
[----:B------:R-:W-:Y:S01]  /*1ca0*/  CS2R R6, SRZ ;  /* 0x0000000000067805 */ /* 0x000fe2000001ff00 */
[----:B------:R-:W-:Y:S01]  /*1cb0*/  UMOV UR6, 0x2 ;  /* 0x0000000200067882 */ /* 0x000fe20000000000 */
[----:B------:R-:W-:Y:S01]  /*1cc0*/  CS2R R8, SRZ ;  /* 0x0000000000087805 */ /* 0x000fe2000001ff00 */
[----:B------:R2:W-:Y:S01]  /*1cd0*/  STL [R1+0x64], RZ ;  /* 0x000064ff01007387 */ /* 0x0005e20000100800 */
[----:B------:R-:W-:Y:S01]  /*1ce0*/  CS2R R10, SRZ ;  /* 0x00000000000a7805 */ /* 0x000fe2000001ff00 */
[----:B------:R-:W-:Y:S01]  /*1cf0*/  UMOV UR18, UR8 ;  /* 0x0000000800127c82 */ /* 0x000fe20008000000 */
[----:B------:R-:W-:Y:S01]  /*1d00*/  CS2R R12, SRZ ;  /* 0x00000000000c7805 */ /* 0x000fe2000001ff00 */
[----:B------:R-:W-:Y:S01]  /*1d10*/  QGMMA.64x128x32.F32.E4M3.E4M3 R88, gdesc[UR16], RZ, !UPT ;  /* 0x01e00000105879f3 */ /* 0x000fe2000c7008ff */
[----:B------:R-:W-:Y:S01]  /*1d20*/  UIADD3 UR16, UR7, 0x200, URZ ;  /* 0x0000020007107890 */ /* 0x000fe2000fffe03f */
[----:B------:R2:W-:Y:S01]  /*1d30*/  STL [R1+0x60], RZ ;  /* 0x000060ff01007387 */ /* 0x0005e20000100800 */
[----:B------:R-:W-:Y:S01]  /*1d40*/  UMOV UR17, 0x80000020 ;  /* 0x8000002000117882 */ /* 0x000fe20000000000 */
[----:B------:R-:W-:-:S02]  /*1d50*/  CS2R R14, SRZ ;  /* 0x00000000000e7805 */ /* 0x000fc4000001ff00 */
[----:B------:R-:W-:Y:S01]  /*1d60*/  CS2R R16, SRZ ;  /* 0x0000000000107805 */ /* 0x000fe2000001ff00 */
[----:B------:R2:W-:Y:S01]  /*1d70*/  STL [R1+0x5c], RZ ;  /* 0x00005cff01007387 */ /* 0x0005e20000100800 */
[----:B------:R-:W-:Y:S02]  /*1d80*/  CS2R R18, SRZ ;  /* 0x0000000000127805 */ /* 0x000fe4000001ff00 */
[----:B------:R-:W-:Y:S02]  /*1d90*/  CS2R R20, SRZ ;  /* 0x0000000000147805 */ /* 0x000fe4000001ff00 */
[----:B------:R-:W-:Y:S01]  /*1da0*/  CS2R R22, SRZ ;  /* 0x0000000000167805 */ /* 0x000fe2000001ff00 */
[----:B------:R2:W-:Y:S01]  /*1db0*/  STL [R1+0x58], RZ ;  /* 0x000058ff01007387 */ /* 0x0005e20000100800 */
[----:B------:R-:W-:Y:S01]  /*1dc0*/  CS2R R152, SRZ ;  /* 0x0000000000987805 */ /* 0x000fe2000001ff00 */
[----:B------:R-:W-:Y:S01]  /*1dd0*/  QGMMA.64x128x32.F32.E4M3.E4M3 R24, gdesc[UR16], RZ, !UPT ;  /* 0x01e00000101879f3 */ /* 0x000fe2000c7008ff */
[----:B------:R-:W-:Y:S01]  /*1de0*/  UIADD3 UR16, UR7, 0x2, URZ ;  /* 0x0000000207107890 */ /* 0x000fe2000fffe03f */
[----:B------:R2:W-:Y:S01]  /*1df0*/  STL [R1+0x54], RZ ;  /* 0x000054ff01007387 */ /* 0x0005e20000100800 */
[----:B------:R-:W-:Y:S01]  /*1e00*/  UIADD3 UR18, UR8, 0x2, URZ ;  /* 0x0000000208127890 */ /* 0x000fe2000fffe03f */
[----:B------:R-:W-:Y:S01]  /*1e10*/  CS2R R154, SRZ ;  /* 0x00000000009a7805 */ /* 0x000fe2000001ff00 */
[----:B------:R-:W-:Y:S01]  /*1e20*/  UMOV UR17, 0x80000020 ;  /* 0x8000002000117882 */ /* 0x000fe20000000000 */
        /* <DEDUP_REMOVED lines=9> */
[----:B------:R-:W-:Y:S02]  /*1ec0*/  CS2R R166, SRZ ;  /* 0x0000000000a67805 */ /* 0x000fe4000001ff00 */
        /* <DEDUP_REMOVED lines=39> */
[----:B------:R-:W-:-:S03]  /*2140*/  IMAD.MOV.U32 R226, RZ, RZ, RZ ;  /* 0x000000ffffe27224 */ /* 0x000fc600078e00ff */
[----:B------:R2:W-:Y:S04]  /*2150*/  STL [R1+0x1c], RZ ;  /* 0x00001cff01007387 */ /* 0x0005e80000100800 */
[----:B------:R2:W-:Y:S04]  /*2160*/  STL [R1+0x18], RZ ;  /* 0x000018ff01007387 */ /* 0x0005e80000100800 */
[----:B------:R2:W-:Y:S04]  /*2170*/  STL [R1+0x14], RZ ;  /* 0x000014ff01007387 */ /* 0x0005e80000100800 */
[----:B------:R2:W-:Y:S04]  /*2180*/  STL [R1+0x10], RZ ;  /* 0x000010ff01007387 */ /* 0x0005e80000100800 */
[----:B------:R2:W-:Y:S04]  /*2190*/  STL [R1+0xc], RZ ;  /* 0x00000cff01007387 */ /* 0x0005e80000100800 */
[----:B------:R2:W-:Y:S04]  /*21a0*/  STL [R1+0x8], RZ ;  /* 0x000008ff01007387 */ /* 0x0005e80000100800 */
[----:B------:R2:W-:Y:S04]  /*21b0*/  STL [R1+0x4], RZ ;  /* 0x000004ff01007387 */ /* 0x0005e80000100800 */
[----:B------:R2:W-:Y:S01]  /*21c0*/  STL [R1], RZ ;  /* 0x000000ff01007387 */ /* 0x0005e20000100800 */
[----:B------:R-:W-:Y:S01]  /*21d0*/  QGMMA.64x128x32.F32.E4M3.E4M3 R88, gdesc[UR16], R88 ;  /* 0x01e00000105879f3 */ /* 0x000fe20008700858 */
[----:B------:R-:W-:Y:S01]  /*21e0*/  UIADD3 UR16, UR7, 0x202, URZ ;  /* 0x0000020207107890 */ /* 0x000fe2000fffe03f */
[----:B------:R-:W-:-:S02]  /*21f0*/  UMOV UR17, 0x80000020 ;  /* 0x8000002000117882 */ /* 0x000fc40000000000 */
[----:B------:R-:W-:Y:S02]  /*2200*/  ULDC UR7, c[0x0][0x50c] ;  /* 0x0001430000077ab9 */ /* 0x000fe40000000800 */
[----:B------:R-:W-:-:S04]  /*2210*/  UISETP.NE.AND UP0, UPT, UR7, 0x2, UPT ;  /* 0x000000020700788c */ /* 0x000fc8000bf05270 */
[----:B------:R-:W-:Y:S02]  /*2220*/  USEL UR7, URZ, 0x1, UP0 ;  /* 0x000000013f077887 */ /* 0x000fe40008000000 */
[----:B------:R-:W-:Y:S04]  /*2230*/  QGMMA.64x128x32.F32.E4M3.E4M3 R24, gdesc[UR16], R24, gsb0 ;  /* 0x01e00000101879f3 */ /* 0x000fe80008000818 */
[----:B------:R-:W-:-:S13]  /*2240*/  ISETP.NE.AND P0, PT, RZ, UR7, PT ;  /* 0x00000007ff007c0c */ /* 0x000fda000bf05270 */
[----:B--2---:R-:W-:Y:S05]  /*2250*/  @!P0 BRA `(.L_x_18) ;  /* 0x0000000800808947 */ /* 0x004fea0003800000 */
[----:B------:R-:W-:Y:S02]  /*2260*/  WARPGROUP.DEPBAR.LE gsb0, 0x0 ;  /* 0x00008000000079c5 */ /* 0x000fe40000010000 */
[----:B------:R-:W-:-:S01]  /*2270*/  FADD R227, RZ, R58 ;  /* 0x0000003affe37221 */ /* 0x000fc20000000000 */
[----:B------:R-:W-:Y:S01]  /*2280*/  FADD R226, RZ, R88 ;  /* 0x00000058ffe27221 */ /* 0x000fe20000000000 */
[----:B------:R-:W-:-:S01]  /*2290*/  FADD R225, RZ, R89 ;  /* 0x00000059ffe17221 */ /* 0x000fc20000000000 */
[----:B------:R-:W-:Y:S01]  /*22a0*/  FADD R224, RZ, R90 ;  /* 0x0000005affe07221 */ /* 0x000fe20000000000 */
[----:B------:R-:W-:-:S01]  /*22b0*/  FADD R223, RZ, R91 ;  /* 0x0000005bffdf7221 */ /* 0x000fc20000000000 */
[----:B------:R0:W-:Y:S01]  /*22c0*/  STL [R1], R227 ;  /* 0x000000e301007387 */ /* 0x0001e20000100800 */
[----:B------:R-:W-:-:S01]  /*22d0*/  FADD R222, RZ, R92 ;  /* 0x0000005cffde7221 */ /* 0x000fc20000000000 */
[----:B------:R-:W-:Y:S01]  /*22e0*/  FADD R221, RZ, R93 ;  /* 0x0000005dffdd7221 */ /* 0x000fe20000000000 */
[----:B------:R-:W-:-:S01]  /*22f0*/  FADD R220, RZ, R94 ;  /* 0x0000005effdc7221 */ /* 0x000fc20000000000 */
[----:B------:R-:W-:Y:S01]  /*2300*/  FADD R219, RZ, R95 ;  /* 0x0000005fffdb7221 */ /* 0x000fe20000000000 */
[----:B------:R-:W-:-:S01]  /*2310*/  FADD R218, RZ, R96 ;  /* 0x00000060ffda7221 */ /* 0x000fc20000000000 */
[----:B------:R-:W-:Y:S01]  /*2320*/  FADD R217, RZ, R97 ;  /* 0x00000061ffd97221 */ /* 0x000fe20000000000 */
[----:B------:R-:W-:-:S01]  /*2330*/  FADD R216, RZ, R98 ;  /* 0x00000062ffd87221 */ /* 0x000fc20000000000 */
[----:B------:R-:W-:Y:S01]  /*2340*/  FADD R215, RZ, R99 ;  /* 0x00000063ffd77221 */ /* 0x000fe20000000000 */
[----:B------:R-:W-:-:S01]  /*2350*/  FADD R214, RZ, R100 ;  /* 0x00000064ffd67221 */ /* 0x000fc20000000000 */
[----:B0-----:R-:W-:Y:S01]  /*2360*/  FADD R227, RZ, R59 ;  /* 0x0000003bffe37221 */ /* 0x001fe20000000000 */
[----:B------:R-:W-:-:S01]  /*2370*/  FADD R213, RZ, R101 ;  /* 0x00000065ffd57221 */ /* 0x000fc20000000000 */
[----:B------:R-:W-:Y:S01]  /*2380*/  FADD R212, RZ, R102 ;  /* 0x00000066ffd47221 */ /* 0x000fe20000000000 */
[----:B------:R-:W-:-:S01]  /*2390*/  FADD R211, RZ, R103 ;  /* 0x00000067ffd37221 */ /* 0x000fc20000000000 */
[----:B------:R-:W-:Y:S01]  /*23a0*/  FADD R210, RZ, R104 ;  /* 0x00000068ffd27221 */ /* 0x000fe20000000000 */
[----:B------:R0:W-:Y:S01]  /*23b0*/  STL [R1+0x4], R227 ;  /* 0x000004e301007387 */ /* 0x0001e20000100800 */
        /* <DEDUP_REMOVED lines=93> */
[----:B------:R-:W-:Y:S01]  /*2990*/  UMOV UR6, URZ ;  /* 0x0000003f00067c82 */ /* 0x000fe20008000000 */
[----:B0-----:R-:W-:-:S05]  /*29a0*/  FADD R227, RZ, R66 ;  /* 0x00000042ffe37221 */ /* 0x001fca0000000000 */
[----:B------:R0:W-:Y:S02]  /*29b0*/  STL [R1+0x20], R227 ;  /* 0x000020e301007387 */ /* 0x0001e40000100800 */
        /* <DEDUP_REMOVED lines=42> */
.L_x_18:
[----:B------:R-:W-:-:S04]  /*2c60*/  UIADD3 UR12, UR5, 0x1, URZ ;  /* 0x00000001050c7890 */ /* 0x000fc8000fffe03f */
[----:B------:R-:W-:-:S04]  /*2c70*/  UISETP.NE.AND UP0, UPT, UR12, 0x5, UPT ;  /* 0x000000050c00788c */ /* 0x000fc8000bf05270 */
[----:B------:R-:W-:Y:S02]  /*2c80*/  USEL UR8, URZ, 0x1, UP0 ;  /* 0x000000013f087887 */ /* 0x000fe40008000000 */
[----:B------:R-:W-:Y:S02]  /*2c90*/  USEL UR12, UR12, URZ, UP0 ;  /* 0x0000003f0c0c7287 */ /* 0x000fe40008000000 */
[----:B------:R-:W-:-:S06]  /*2ca0*/  ULOP3.LUT UR8, UR4, UR8, URZ, 0x3c, !UPT ;  /* 0x0000000804087292 */ /* 0x000fcc000f8e3c3f */
[----:B0-----:R-:W-:Y:S01]  /*2cb0*/  IMAD.U32 R227, RZ, RZ, UR8 ;  /* 0x00000008ffe37e24 */ /* 0x001fe2000f8e00ff */
[----:B------:R-:W-:-:S06]  /*2cc0*/  UMOV UR8, 0x1 ;  /* 0x0000000100087882 */ /* 0x000fcc0000000000 */
.L_x_13:
[----:B------:R-:W-:-:S04]  /*2cd0*/  UISETP.LT.AND UP0, UPT, UR9, 0x1, UPT ;  /* 0x000000010900788c */ /* 0x000fc8000bf01270 */
[----:B------:R-:W-:-:S04]  /*2ce0*/  USEL UR16, UR9, 0x1, UP0 ;  /* 0x0000000109107887 */ /* 0x000fc80008000000 */
[----:B------:R-:W-:-:S04]  /*2cf0*/  UIADD3 UR16, UR9, -UR16, URZ ;  /* 0x8000001009107290 */ /* 0x000fc8000fffe03f */
[----:B------:R-:W-:-:S06]  /*2d00*/  UISETP.GE.AND UP0, UPT, UR16, 0x1, UPT ;  /* 0x000000011000788c */ /* 0x000fcc000bf06270 */
[----:B------:R-:W-:-:S13]  /*2d10*/  PLOP3.LUT P0, PT, PT, PT, UP0, 0x80, 0x0 ;  /* 0x000000000000781c */ /* 0x000fda0003f0f008 */
[----:B------:R-:W-:Y:S05]  /*2d20*/  @!P0 BRA `(.L_x_19) ;  /* 0x0000001000a48947 */ /* 0x000fea0003800000 */
[----:B------:R-:W-:Y:S01]  /*2d30*/  IMAD.U32 R228, RZ, RZ, UR16 ;  /* 0x00000010ffe47e24 */ /* 0x000fe2000f8e00ff */
[----:B------:R-:W-:Y:S01]  /*2d40*/  UMOV UR24, UR5 ;  /* 0x0000000500187c82 */ /* 0x000fe20008000000 */
[----:B------:R-:W-:-:S05]  /*2d50*/  ULDC UR25, c[0x0][0x50c] ;  /* 0x0001430000197ab9 */ /* 0x000fca0000000800 */
.L_x_27:
[----:B------:R-:W-:-:S06]  /*2d60*/  UISETP.NE.AND UP0, UPT, UR23, 0x3, UPT ;  /* 0x000000031700788c */ /* 0x000fcc000bf05270 */
[----:B------:R-:W-:-:S13]  /*2d70*/  PLOP3.LUT P1, PT, PT, PT, UP0, 0x80, 0x0 ;  /* 0x000000000000781c */ /* 0x000fda0003f2f008 */
[----:B01----:R-:W-:Y:S05]  /*2d80*/  @!P1 BRA `(.L_x_20) ;  /* 0x0000000000049947 */ /* 0x003fea0003800000 */
[----:B------:R-:W-:Y:S01]  /*2d90*/  BPT.TRAP 0x1 ;  /* 0x000000040000795c */ /* 0x000fe20000300000 */
.L_x_20:
[----:B------:R-:W0:Y:S01]  /*2da0*/  S2UR UR16, SR_CgaCtaId ;  /* 0x00000000001079c3 */ /* 0x000e220000008800 */
[----:B------:R-:W-:Y:S01]  /*2db0*/  UMOV UR10, 0x400 ;  /* 0x00000400000a7882 */ /* 0x000fe20000000000 */
[----:B------:R-:W-:Y:S01]  /*2dc0*/  SHF.L.U32 R229, R227, 0x1f, RZ ;  /* 0x0000001fe3e57819 */ /* 0x000fe200000006ff */
[----:B0-----:R-:W-:-:S04]  /*2dd0*/  ULEA UR10, UR16, UR10, 0x18 ;  /* 0x0000000a100a7291 */ /* 0x001fc8000f8ec03f */
[----:B------:R-:W-:-:S09]  /*2de0*/  ULEA UR16, UR12, UR10, 0x3 ;  /* 0x0000000a0c107291 */ /* 0x000fd2000f8e183f */
[----:B------:R0:W1:Y:S01]  /*2df0*/  SYNCS.PHASECHK.TRANS64.TRYWAIT P0, [UR16], R229 ;  /* 0x000000e5ff0075a7 */ /* 0x0000620008000150 */
[----:B------:R-:W-:Y:S05]  /*2e00*/  @!P1 BRA `(.L_x_21) ;  /* 0x0000000000049947 */ /* 0x000fea0003800000 */
[----:B------:R-:W-:Y:S01]  /*2e10*/  BPT.TRAP 0x1 ;  /* 0x000000040000795c */ /* 0x000fe20000300000 */
.L_x_21:
[----:B-1----:R-:W-:Y:S05]  /*2e20*/  @P0 BRA `(.L_x_22) ;  /* 0x0000000000080947 */ /* 0x002fea0003800000 */
[----:B------:R-:W1:Y:S02]  /*2e30*/  SYNCS.PHASECHK.TRANS64.TRYWAIT P0, [UR16], R229 ;  /* 0x000000e5ff0075a7 */ /* 0x000e640008000150 */
[----:B-1----:R-:W-:Y:S05]  /*2e40*/  @!P0 BRA `(.L_x_23) ;  /* 0x000000d400288947 */ /* 0x002fea0003800000 */
.L_x_22:
[----:B------:R-:W-:Y:S01]  /*2e50*/  UIADD3 UR16, UR10, 0x14100, URZ ;  /* 0x000141000a107890 */ /* 0x000fe2000fffe03f */
[----:B------:R-:W-:Y:S01]  /*2e60*/  WARPGROUP.ARRIVE ;  /* 0x00000000000079c5 */ /* 0x000fe20000000000 */
[----:B------:R-:W-:Y:S02]  /*2e70*/  UISETP.NE.AND UP0, UPT, UR7, URZ, UPT ;  /* 0x0000003f0700728c */ /* 0x000fe4000bf05270 */
[----:B------:R-:W-:Y:S02]  /*2e80*/  USHF.R.U32.HI UR16, URZ, 0x4, UR16 ;  /* 0x000000043f107899 */ /* 0x000fe40008011610 */
[----:B------:R-:W-:Y:S02]  /*2e90*/  USEL UR8, UR8, URZ, !UP0 ;  /* 0x0000003f08087287 */ /* 0x000fe4000c000000 */
[----:B------:R-:W-:Y:S02]  /*2ea0*/  ULOP3.LUT UR16, UR16, 0x3fff, URZ, 0xc0, !UPT ;  /* 0x00003fff10107892 */ /* 0x000fe4000f8ec03f */
[----:B------:R-:W-:-:S02]  /*2eb0*/  UISETP.NE.U32.AND UP0, UPT, UR8, URZ, UPT ;  /* 0x0000003f0800728c */ /* 0x000fc4000bf05070 */
[----:B------:R-:W-:Y:S02]  /*2ec0*/  ULOP3.LUT UR7, UR11, 0x10000, URZ, 0xfc, !UPT ;  /* 0x000100000b077892 */ /* 0x000fe4000f8efc3f */
[----:B------:R-:W-:Y:S02]  /*2ed0*/  ULOP3.LUT UR8, UR16, 0x10000, URZ, 0xfc, !UPT ;  /* 0x0001000010087892 */ /* 0x000fe4000f8efc3f */
[----:B------:R-:W-:Y:S02]  /*2ee0*/  ULEA UR7, UR12, UR7, 0xa ;  /* 0x000000070c077291 */ /* 0x000fe4000f8e503f */
[----:B------:R-:W-:Y:S01]  /*2ef0*/  ULEA UR8, UR12, UR8, 0x9 ;  /* 0x000000080c087291 */ /* 0x000fe2000f8e483f */
[----:B------:R-:W-:Y:S01]  /*2f00*/  UMOV UR17, 0x80000020 ;  /* 0x8000002000117882 */ /* 0x000fe20000000000 */
[----:B------:R-:W-:Y:S01]  /*2f10*/  UMOV UR19, 0x80000020 ;  /* 0x8000002000137882 */ /* 0x000fe20000000000 */
[----:B------:R-:W-:Y:S02]  /*2f20*/  UIADD3 UR6, UR6, 0x2, URZ ;  /* 0x0000000206067890 */ /* 0x000fe4000fffe03f */
[----:B------:R-:W-:-:S02]  /*2f30*/  UMOV UR16, UR7 ;  /* 0x0000000700107c82 */ /* 0x000fc40008000000 */
[----:B------:R-:W-:Y:S02]  /*2f40*/  UMOV UR18, UR8 ;  /* 0x0000000800127c82 */ /* 0x000fe40008000000 */
[----:B------:R-:W-:Y:S01]  /*2f50*/  QGMMA.64x128x32.F32.E4M3.E4M3 R88, gdesc[UR16], R88, UP0 ;  /* 0x01e00000105879f3 */ /* 0x000fe2000bf00858 */
[----:B------:R-:W-:Y:S01]  /*2f60*/  UIADD3 UR16, UR7, 0x200, URZ ;  /* 0x0000020007107890 */ /* 0x000fe2000fffe03f */
[----:B------:R-:W-:-:S10]  /*2f70*/  UMOV UR17, 0x80000020 ;  /* 0x8000002000117882 */ /* 0x000fd40000000000 */
[----:B------:R-:W-:Y:S01]  /*2f80*/  QGMMA.64x128x32.F32.E4M3.E4M3 R24, gdesc[UR16], R24, UP0 ;  /* 0x01e00000101879f3 */ /* 0x000fe2000bf00818 */
[----:B------:R-:W-:Y:S02]  /*2f90*/  UIADD3 UR16, UR7, 0x2, URZ ;  /* 0x0000000207107890 */ /* 0x000fe4000fffe03f */
[----:B------:R-:W-:Y:S01]  /*2fa0*/  UIADD3 UR18, UR8, 0x2, URZ ;  /* 0x0000000208127890 */ /* 0x000fe2000fffe03f */
[----:B------:R-:W-:Y:S01]  /*2fb0*/  UMOV UR17, 0x80000020 ;  /* 0x8000002000117882 */ /* 0x000fe20000000000 */
[----:B------:R-:W-:Y:S01]  /*2fc0*/  UMOV UR19, 0x80000020 ;  /* 0x8000002000137882 */ /* 0x000fe20000000000 */
[----:B------:R-:W-:-:S06]  /*2fd0*/  UISETP.NE.AND UP0, UPT, UR6, UR25, UPT ;  /* 0x000000190600728c */ /* 0x000fcc000bf05270 */
[----:B------:R-:W-:Y:S01]  /*2fe0*/  QGMMA.64x128x32.F32.E4M3.E4M3 R88, gdesc[UR16], R88 ;  /* 0x01e00000105879f3 */ /* 0x000fe20008700858 */
[----:B------:R-:W-:Y:S01]  /*2ff0*/  UIADD3 UR16, UR7, 0x202, URZ ;  /* 0x0000020207107890 */ /* 0x000fe2000fffe03f */
[----:B------:R-:W-:Y:S01]  /*3000*/  UMOV UR17, 0x80000020 ;  /* 0x8000002000117882 */ /* 0x000fe20000000000 */
[----:B------:R-:W-:-:S06]  /*3010*/  USEL UR7, URZ, 0x1, UP0 ;  /* 0x000000013f077887 */ /* 0x000fcc0008000000 */
[----:B------:R-:W-:-:S03]  /*3020*/  ISETP.NE.AND P0, PT, RZ, UR7, PT ;  /* 0x00000007ff007c0c */ /* 0x000fc6000bf05270 */
[----:B------:R-:W-:Y:S03]  /*3030*/  QGMMA.64x128x32.F32.E4M3.E4M3 R24, gdesc[UR16], R24, gsb0 ;  /* 0x01e00000101879f3 */ /* 0x000fe60008000818 */
[----:B------:R-:W-:-:S07]  /*3040*/  WARPGROUP.DEPBAR.LE gsb0, 0x1 ;  /* 0x00008000000079c5 */ /* 0x000fce0000010100 */
[----:B------:R-:W-:Y:S05]  /*3050*/  @!P0 BRA `(.L_x_24) ;  /* 0x0000000c00808947 */ /* 0x000fea0003800000 */
[----:B------:R-:W-:Y:S02]  /*3060*/  WARPGROUP.DEPBAR.LE gsb0, 0x0 ;  /* 0x00008000000079c5 */ /* 0x000fe40000010000 */
[----:B------:R-:W-:-:S01]  /*3070*/  FADD R226, R88, R226 ;  /* 0x000000e258e27221 */ /* 0x000fc20000000000 */
[----:B------:R-:W-:Y:S01]  /*3080*/  FADD R225, R89, R225 ;  /* 0x000000e159e17221 */ /* 0x000fe20000000000 */
[----:B------:R1:W-:Y:S01]  /*3090*/  STL [R1+0x88], R227 ;  /* 0x000088e301007387 */ /* 0x0003e20000100800 */
[----:B------:R-:W-:-:S01]  /*30a0*/  FADD R224, R90, R224 ;  /* 0x000000e05ae07221 */ /* 0x000fc20000000000 */
[----:B------:R-:W-:Y:S01]  /*30b0*/  FADD R223, R91, R223 ;  /* 0x000000df5bdf7221 */ /* 0x000fe20000000000 */
[----:B------:R-:W-:-:S01]  /*30c0*/  FADD R222, R92, R222 ;  /* 0x000000de5cde7221 */ /* 0x000fc20000000000 */
[----:B------:R-:W-:Y:S01]  /*30d0*/  FADD R221, R93, R221 ;  /* 0x000000dd5ddd7221 */ /* 0x000fe20000000000 */
[----:B-1----:R-:W2:Y:S04]  /*30e0*/  LDL.LU R227, [R1+0x30] ;  /* 0x0000300001e37983 */ /* 0x002ea80000300800 */
[----:B------:R1:W-:Y:S01]  /*30f0*/  STL [R1+0x8c], R226 ;  /* 0x00008ce201007387 */ /* 0x0003e20000100800 */
[----:B------:R-:W-:-:S01]  /*3100*/  FADD R220, R94, R220 ;  /* 0x000000dc5edc7221 */ /* 0x000fc20000000000 */
[----:B------:R-:W-:-:S02]  /*3110*/  FADD R219, R95, R219 ;  /* 0x000000db5fdb7221 */ /* 0x000fc40000000000 */
[----:B-1----:R-:W3:Y:S04]  /*3120*/  LDL.LU R226, [R1+0x2c] ;  /* 0x00002c0001e27983 */ /* 0x002ee80000300800 */
[----:B------:R1:W-:Y:S01]  /*3130*/  STL [R1+0x90], R225 ;  /* 0x000090e101007387 */ /* 0x0003e20000100800 */
[----:B------:R-:W-:-:S03]  /*3140*/  FADD R218, R96, R218 ;  /* 0x000000da60da7221 */ /* 0x000fc60000000000 */
[----:B-1----:R-:W4:Y:S04]  /*3150*/  LDL.LU R225, [R1+0x28] ;  /* 0x0000280001e17983 */ /* 0x002f280000300800 */
        /* <DEDUP_REMOVED lines=9> */
[----:B------:R1:W-:Y:S04]  /*31f0*/  STL [R1+0xa0], R221 ;  /* 0x0000a0dd01007387 */ /* 0x0003e80000100800 */
        /* <DEDUP_REMOVED lines=12> */
[----:B-1----:R-:W4:Y:S01]  /*32c0*/  LDL.LU R215, [R1] ;  /* 0x0000000001d77983 */ /* 0x002f220000300800 */
[----:B------:R-:W-:-:S01]  /*32d0*/  FADD R214, R100, R214 ;  /* 0x000000d664d67221 */ /* 0x000fc20000000000 */
[----:B------:R-:W-:Y:S01]  /*32e0*/  FADD R213, R101, R213 ;  /* 0x000000d565d57221 */ /* 0x000fe20000000000 */
[----:B------:R-:W-:-:S01]  /*32f0*/  FADD R212, R102, R212 ;  /* 0x000000d466d47221 */ /* 0x000fc20000000000 */
[----:B------:R-:W-:Y:S01]  /*3300*/  FADD R211, R103, R211 ;  /* 0x000000d367d37221 */ /* 0x000fe20000000000 */
[----:B------:R-:W-:-:S01]  /*3310*/  FADD R210, R104, R210 ;  /* 0x000000d268d27221 */ /* 0x000fc20000000000 */
[----:B------:R-:W-:Y:S01]  /*3320*/  STL [R1+0xbc], R214 ;  /* 0x0000bcd601007387 */ /* 0x000fe20000100800 */
        /* <DEDUP_REMOVED lines=11> */
[----:B------:R1:W-:Y:S01]  /*33e0*/  STL [R1+0xc8], R211 ;  /* 0x0000c8d301007387 */ /* 0x0003e20000100800 */
[----:B------:R-:W-:-:S01]  /*33f0*/  FADD R200, R114, R200 ;  /* 0x000000c872c87221 */ /* 0x000fc20000000000 */
[----:B------:R-:W-:Y:S01]  /*3400*/  FADD R199, R115, R199 ;  /* 0x000000c773c77221 */ /* 0x000fe20000000000 */
        /* <DEDUP_REMOVED lines=69> */
[----:B-----5:R-:W-:Y:S01]  /*3860*/  FADD R0, R57, R0 ;  /* 0x0000000039007221 */ /* 0x020fe20000000000 */
[----:B--2---:R-:W-:-:S01]  /*3870*/  FADD R227, R70, R227 ;  /* 0x000000e346e37221 */ /* 0x004fc20000000000 */
[----:B---3--:R-:W-:Y:S01]  /*3880*/  FADD R226, R69, R226 ;  /* 0x000000e245e27221 */ /* 0x008fe20000000000 */
[----:B----4-:R-:W-:-:S01]  /*3890*/  FADD R225, R68, R225 ;  /* 0x000000e144e17221 */ /* 0x010fc20000000000 */
        /* <DEDUP_REMOVED lines=9> */
[----:B------:R-:W-:-:S05]  /*3930*/  FADD R215, R58, R215 ;  /* 0x000000d73ad77221 */ /* 0x000fca0000000000 */
[----:B------:R2:W-:Y:S04]  /*3940*/  STL [R1], R215 ;  /* 0x000000d701007387 */ /* 0x0005e80000100800 */
[----:B------:R3:W-:Y:S04]  /*3950*/  STL [R1+0x4], R216 ;  /* 0x000004d801007387 */ /* 0x0007e80000100800 */
        /* <DEDUP_REMOVED lines=8> */
[----:B-1----:R-:W4:Y:S04]  /*39e0*/  LDL.LU R211, [R1+0x34] ;  /* 0x0000340001d37983 */ /* 0x002f280000300800 */
[----:B------:R1:W-:Y:S04]  /*39f0*/  STL [R1+0x28], R225 ;  /* 0x000028e101007387 */ /* 0x0003e80000100800 */
[----:B------:R-:W4:Y:S04]  /*3a00*/  LDL.LU R212, [R1+0x38] ;  /* 0x0000380001d47983 */ /* 0x000f280000300800 */
[----:B------:R1:W-:Y:S04]  /*3a10*/  STL [R1+0x2c], R226 ;  /* 0x00002ce201007387 */ /* 0x0003e80000100800 */
[----:B------:R-:W4:Y:S04]  /*3a20*/  LDL.LU R213, [R1+0x3c] ;  /* 0x00003c0001d57983 */ /* 0x000f280000300800 */
[----:B------:R1:W-:Y:S04]  /*3a30*/  STL [R1+0x30], R227 ;  /* 0x000030e301007387 */ /* 0x0003e80000100800 */
[----:B------:R-:W4:Y:S04]  /*3a40*/  LDL.LU R214, [R1+0x40] ;  /* 0x0000400001d67983 */ /* 0x000f280000300800 */
[----:B--2---:R-:W2:Y:S04]  /*3a50*/  LDL.LU R215, [R1+0x44] ;  /* 0x0000440001d77983 */ /* 0x004ea80000300800 */
[----:B---3--:R-:W3:Y:S04]  /*3a60*/  LDL.LU R216, [R1+0x48] ;  /* 0x0000480001d87983 */ /* 0x008ee80000300800 */
[----:B----4-:R-:W4:Y:S04]  /*3a70*/  LDL.LU R217, [R1+0x4c] ;  /* 0x00004c0001d97983 */ /* 0x010f280000300800 */
[----:B0-----:R-:W4:Y:S04]  /*3a80*/  LDL.LU R218, [R1+0x50] ;  /* 0x0000500001da7983 */ /* 0x001f280000300800 */
[----:B------:R-:W4:Y:S04]  /*3a90*/  LDL.LU R219, [R1+0x54] ;  /* 0x0000540001db7983 */ /* 0x000f280000300800 */
[----:B------:R-:W4:Y:S04]  /*3aa0*/  LDL.LU R220, [R1+0x58] ;  /* 0x0000580001dc7983 */ /* 0x000f280000300800 */
[----:B------:R-:W4:Y:S04]  /*3ab0*/  LDL.LU R221, [R1+0x5c] ;  /* 0x00005c0001dd7983 */ /* 0x000f280000300800 */
[----:B------:R-:W4:Y:S04]  /*3ac0*/  LDL.LU R222, [R1+0x60] ;  /* 0x0000600001de7983 */ /* 0x000f280000300800 */
[----:B------:R-:W4:Y:S04]  /*3ad0*/  LDL.LU R223, [R1+0x64] ;  /* 0x0000640001df7983 */ /* 0x000f280000300800 */
[----:B------:R-:W4:Y:S04]  /*3ae0*/  LDL.LU R224, [R1+0x68] ;  /* 0x0000680001e07983 */ /* 0x000f280000300800 */
[----:B-1----:R-:W4:Y:S04]  /*3af0*/  LDL.LU R225, [R1+0x6c] ;  /* 0x00006c0001e17983 */ /* 0x002f280000300800 */
[----:B------:R-:W4:Y:S04]  /*3b00*/  LDL.LU R226, [R1+0x70] ;  /* 0x0000700001e27983 */ /* 0x000f280000300800 */
[----:B------:R-:W4:Y:S01]  /*3b10*/  LDL.LU R227, [R1+0x74] ;  /* 0x0000740001e37983 */ /* 0x000f220000300800 */
[----:B------:R-:W-:-:S05]  /*3b20*/  FADD R211, R71, R211 ;  /* 0x000000d347d37221 */ /* 0x000fca0000000000 */
[----:B------:R0:W-:Y:S01]  /*3b30*/  STL [R1+0x34], R211 ;  /* 0x000034d301007387 */ /* 0x0001e20000100800 */
[----:B------:R-:W-:-:S03]  /*3b40*/  FADD R212, R72, R212 ;  /* 0x000000d448d47221 */ /* 0x000fc60000000000 */
[----:B0-----:R1:W5:Y:S01]  /*3b50*/  LDL.LU R211, [R1+0xc8] ;  /* 0x0000c80001d37983 */ /* 0x0013620000300800 */
[----:B------:R-:W-:-:S03]  /*3b60*/  FADD R213, R73, R213 ;  /* 0x000000d549d57221 */ /* 0x000fc60000000000 */
[----:B------:R0:W-:Y:S01]  /*3b70*/  STL [R1+0x38], R212 ;  /* 0x000038d401007387 */ /* 0x0001e20000100800 */
[----:B------:R-:W-:-:S01]  /*3b80*/  FADD R214, R74, R214 ;  /* 0x000000d64ad67221 */ /* 0x000fc20000000000 */
[----:B--2---:R-:W-:Y:S02]  /*3b90*/  FADD R215, R75, R215 ;  /* 0x000000d74bd77221 */ /* 0x004fe40000000000 */
[----:B0-----:R1:W5:Y:S01]  /*3ba0*/  LDL.LU R212, [R1+0xc4] ;  /* 0x0000c40001d47983 */ /* 0x0013620000300800 */
[----:B---3--:R-:W-:-:S03]  /*3bb0*/  FADD R216, R76, R216 ;  /* 0x000000d84cd87221 */ /* 0x008fc60000000000 */
[----:B------:R0:W-:Y:S01]  /*3bc0*/  STL [R1+0x3c], R213 ;  /* 0x00003cd501007387 */ /* 0x0001e20000100800 */
[----:B----4-:R-:W-:-:S03]  /*3bd0*/  FADD R217, R77, R217 ;  /* 0x000000d94dd97221 */ /* 0x010fc60000000000 */
[----:B0-----:R1:W5:Y:S01]  /*3be0*/  LDL.LU R213, [R1+0xc0] ;  /* 0x0000c00001d57983 */ /* 0x0013620000300800 */
[----:B------:R-:W-:-:S03]  /*3bf0*/  FADD R218, R78, R218 ;  /* 0x000000da4eda7221 */ /* 0x000fc60000000000 */
[----:B------:R0:W-:Y:S01]  /*3c00*/  STL [R1+0x40], R214 ;  /* 0x000040d601007387 */ /* 0x0001e20000100800 */
[----:B------:R-:W-:-:S01]  /*3c10*/  FADD R219, R79, R219 ;  /* 0x000000db4fdb7221 */ /* 0x000fc20000000000 */
[----:B------:R-:W-:Y:S02]  /*3c20*/  FADD R220, R80, R220 ;  /* 0x000000dc50dc7221 */ /* 0x000fe40000000000 */
[----:B0-----:R1:W5:Y:S04]  /*3c30*/  LDL.LU R214, [R1+0xbc] ;  /* 0x0000bc0001d67983 */ /* 0x0013680000300800 */
[----:B------:R0:W-:Y:S01]  /*3c40*/  STL [R1+0x44], R215 ;  /* 0x000044d701007387 */ /* 0x0001e20000100800 */
[----:B------:R-:W-:-:S01]  /*3c50*/  FADD R221, R81, R221 ;  /* 0x000000dd51dd7221 */ /* 0x000fc20000000000 */
[----:B------:R-:W-:-:S02]  /*3c60*/  FADD R222, R82, R222 ;  /* 0x000000de52de7221 */ /* 0x000fc40000000000 */
[----:B0-----:R1:W5:Y:S04]  /*3c70*/  LDL.LU R215, [R1+0xb8] ;  /* 0x0000b80001d77983 */ /* 0x0013680000300800 */
[----:B------:R0:W-:Y:S01]  /*3c80*/  STL [R1+0x48], R216 ;  /* 0x000048d801007387 */ /* 0x0001e20000100800 */
[----:B------:R-:W-:-:S03]  /*3c90*/  FADD R223, R83, R223 ;  /* 0x000000df53df7221 */ /* 0x000fc60000000000 */
        /* <DEDUP_REMOVED lines=13> */
[----:B------:R0:W-:Y:S04]  /*3d70*/  STL [R1+0x5c], R221 ;  /* 0x00005cdd01007387 */ /* 0x0001e80000100800 */
        /* <DEDUP_REMOVED lines=12> */
[----:B0-----:R1:W5:Y:S01]  /*3e40*/  LDL.LU R227, [R1+0x88] ;  /* 0x0000880001e37983 */ /* 0x0013620000300800 */
[----:B------:R-:W-:-:S05]  /*3e50*/  UMOV UR6, URZ ;  /* 0x0000003f00067c82 */ /* 0x000fca0008000000 */
.L_x_24:
[----:B------:R-:W-:Y:S05]  /*3e60*/  @!P1 BRA `(.L_x_25) ;  /* 0x0000000000049947 */ /* 0x000fea0003800000 */
[----:B------:R-:W-:Y:S01]  /*3e70*/  BPT.TRAP 0x1 ;  /* 0x000000040000795c */ /* 0x000fe20000300000 */
.L_x_25:
[----:B------:R-:W-:Y:S02]  /*3e80*/  UISETP.GT.U32.AND UP0, UPT, UR13, 0x1, UPT ;  /* 0x000000010d00788c */ /* 0x000fe4000bf04070 */
[----:B------:R-:W-:-:S04]  /*3e90*/  ULEA UR8, UR24, UR10, 0x3 ;  /* 0x0000000a18087291 */ /* 0x000fc8000f8e183f */
[----:B------:R-:W-:Y:S01]  /*3ea0*/  UIADD3 UR8, UR8, 0x28, URZ ;  /* 0x0000002808087890 */ /* 0x000fe2000fffe03f */
[----:B------:R-:W-:-:S03]  /*3eb0*/  PLOP3.LUT P0, PT, PT, PT, UP0, 0x80, 0x0 ;  /* 0x000000000000781c */ /* 0x000fc60003f0f008 */
[----:B------:R-:W-:-:S09]  /*3ec0*/  UPRMT UR8, URZ, 0x654, UR8 ;  /* 0x000006543f087896 */ /* 0x000fd20008000008 */
[----:B------:R-:W-:Y:S01]  /*3ed0*/  SYNCS.ARRIVE.TRANS64.RED.A1T0 RZ, [UR8], RZ ;  /* 0x000000ffffff79a7 */ /* 0x000fe20008100408 */
[----:B------:R-:W-:Y:S05]  /*3ee0*/  @P0 BRA `(.L_x_26) ;  /* 0x0000000000040947 */ /* 0x000fea0003800000 */
[----:B------:R-:W-:Y:S01]  /*3ef0*/  BPT.TRAP 0x1 ;  /* 0x000000040000795c */ /* 0x000fe20000300000 */
.L_x_26:
[----:B------:R-:W-:Y:S01]  /*3f00*/  UIADD3 UR12, UR12, 0x1, URZ ;  /* 0x000000010c0c7890 */ /* 0x000fe2000fffe03f */
[C---:B------:R-:W-:Y:S01]  /*3f10*/  ISETP.GT.AND P0, PT, R228.reuse, 0x1, PT ;  /* 0x00000001e400780c */ /* 0x040fe20003f04270 */
[----:B------:R-:W-:Y:S01]  /*3f20*/  UIADD3 UR24, UR24, 0x1, URZ ;  /* 0x0000000118187890 */ /* 0x000fe2000fffe03f */
[----:B------:R-:W-:Y:S01]  /*3f30*/  VIADD R228, R228, 0xffffffff ;  /* 0xffffffffe4e47836 */ /* 0x000fe20000000000 */
[----:B------:R-:W-:Y:S02]  /*3f40*/  UISETP.NE.AND UP0, UPT, UR12, 0x5, UPT ;  /* 0x000000050c00788c */ /* 0x000fe4000bf05270 */
[----:B------:R-:W-:Y:S02]  /*3f50*/  UISETP.NE.AND UP1, UPT, UR24, 0x5, UPT ;  /* 0x000000051800788c */ /* 0x000fe4000bf25270 */
[----:B------:R-:W-:Y:S02]  /*3f60*/  USEL UR8, URZ, 0x1, UP0 ;  /* 0x000000013f087887 */ /* 0x000fe40008000000 */
[----:B------:R-:W-:-:S02]  /*3f70*/  USEL UR12, UR12, URZ, UP0 ;  /* 0x0000003f0c0c7287 */ /* 0x000fc40008000000 */
[----:B------:R-:W-:Y:S02]  /*3f80*/  USEL UR24, UR24, URZ, UP1 ;  /* 0x0000003f18187287 */ /* 0x000fe40008800000 */
[----:B-----5:R-:W-:Y:S01]  /*3f90*/  LOP3.LUT R227, R227, UR8, RZ, 0x3c, !PT ;  /* 0x00000008e3e37c12 */ /* 0x020fe2000f8e3cff */
[----:B------:R-:W-:Y:S01]  /*3fa0*/  UMOV UR8, 0x1 ;  /* 0x0000000100087882 */ /* 0x000fe20000000000 */
[----:B------:R-:W-:Y:S08]  /*3fb0*/  @P0 BRA `(.L_x_27) ;  /* 0xffffffec00680947 */ /* 0x000ff0000383ffff */
.L_x_19:
[----:B------:R-:W-:-:S04]  /*3fc0*/  UISETP.NE.AND UP0, UPT, UR6, URZ, UPT ;  /* 0x0000003f0600728c */ /* 0x000fc8000bf05270 */
[----:B------:R-:W-:-:S06]  /*3fd0*/  USEL UR6, URZ, 0x1, !UP0 ;  /* 0x000000013f067887 */ /* 0x000fcc000c000000 */
[----:B------:R-:W-:-:S13]  /*3fe0*/  ISETP.NE.AND P0, PT, RZ, UR6, PT ;  /* 0x00000006ff007c0c */ /* 0x000fda000bf05270 */
[----:B------:R-:W-:Y:S05]  /*3ff0*/  @!P0 BRA `(.L_x_28) ;  /* 0x0000000c00dc8947 */ /* 0x000fea0003800000 */
[----:B------:R-:W2:Y:S04]  /*4000*/  LDL.LU R227, [R1+0x74] ;  /* 0x0000740001e37983 */ /* 0x000ea80000300800 */
[----:B--2---:R2:W-:Y:S04]  /*4010*/  STL [R1+0x88], R227 ;  /* 0x000088e301007387 */ /* 0x0045e80000100800 */
[----:B--2---:R-:W2:Y:S04]  /*4020*/  LDL.LU R227, [R1+0x70] ;  /* 0x0000700001e37983 */ /* 0x004ea80000300800 */
        /* <DEDUP_REMOVED lines=55> */
[----:B--2---:R-:W2:Y:S01]  /*43a0*/  LDL.LU R227, [R1] ;  /* 0x0000000001e37983 */ /* 0x004ea20000300800 */
[----:B------:R-:W-:-:S02]  /*43b0*/  WARPGROUP.DEPBAR.LE gsb0, 0x0 ;  /* 0x00008000000079c5 */ /* 0x000fc40000010000 */
[----:B------:R-:W-:Y:S01]  /*43c0*/  FADD R226, R88, R226 ;  /* 0x000000e258e27221 */ /* 0x000fe20000000000 */
        /* <DEDUP_REMOVED lines=97> */
[----:B--2---:R-:W-:-:S05]  /*49e0*/  FADD R227, R58, R227 ;  /* 0x000000e33ae37221 */ /* 0x004fca0000000000 */
[----:B------:R2:W-:Y:S04]  /*49f0*/  STL [R1], R227 ;  /* 0x000000e301007387 */ /* 0x0005e80000100800 */
[----:B--2---:R-:W2:Y:S02]  /*4a00*/  LDL.LU R227, [R1+0xf8] ;  /* 0x0000f80001e37983 */ /* 0x004ea40000300800 */
[----:B--2---:R-:W-:-:S05]  /*4a10*/  FADD R227, R59, R227 ;  /* 0x000000e33be37221 */ /* 0x004fca0000000000 */
[----:B------:R2:W-:Y:S04]  /*4a20*/  STL [R1+0x4], R227 ;  /* 0x000004e301007387 */ /* 0x0005e80000100800 */
        /* <DEDUP_REMOVED lines=83> */
[----:B------:R2:W-:Y:S02]  /*4f60*/  STL [R1+0x74], R227 ;  /* 0x000074e301007387 */ /* 0x0005e40000100800 */
.L_x_28:
[----:B------:R-:W-:Y:S02]  /*4f70*/  WARPGROUP.DEPBAR.LE gsb0, 0x0 ;  /* 0x00008000000079c5 */ /* 0x000fe40000010000 */
[----:B------:R-:W3:Y:S02]  /*4f80*/  LDC R24, c[0x0][0x28c] ;  /* 0x0000a300ff187b82 */ /* 0x000ee40000000800 */
[----:B---3--:R-:W-:-:S13]  /*4f90*/  ISETP.GE.AND P0, PT, R24, 0x1, PT ;  /* 0x000000011800780c */ /* 0x008fda0003f06270 */
[----:B------:R-:W-:Y:S05]  /*4fa0*/  @!P0 BRA `(.L_x_29) ;  /* 0x0000000000488947 */ /* 0x000fea0003800000 */
[----:B------:R-:W-:-:S06]  /*4fb0*/  UISETP.NE.AND UP0, UPT, UR23, 0x3, UPT ;  /* 0x000000031700788c */ /* 0x000fcc000bf05270 */
[----:B------:R-:W-:-:S13]  /*4fc0*/  PLOP3.LUT P0, PT, PT, PT, UP0, 0x80, 0x0 ;  /* 0x000000000000781c */ /* 0x000fda0003f0f008 */
[----:B------:R-:W-:Y:S05]  /*4fd0*/  @!P0 BRA `(.L_x_30) ;  /* 0x0000000000048947 */ /* 0x000fea0003800000 */
[----:B------:R-:W-:Y:S01]  /*4fe0*/  BPT.TRAP 0x1 ;  /* 0x000000040000795c */ /* 0x000fe20000300000 */
.L_x_30:
[----:B------:R-:W-:-:S04]  /*4ff0*/  UISETP.LT.AND UP0, UPT, UR9, 0x1, UPT ;  /* 0x000000010900788c */ /* 0x000fc8000bf01270 */
[----:B------:R-:W-:Y:S02]  /*5000*/  USEL UR8, UR9, 0x1, UP0 ;  /* 0x0000000109087887 */ /* 0x000fe40008000000 */
[----:B------:R-:W-:Y:S02]  /*5010*/  UISETP.GT.U32.AND UP0, UPT, UR13, 0x1, UPT ;  /* 0x000000010d00788c */ /* 0x000fe4000bf04070 */
[----:B------:R-:W-:-:S04]  /*5020*/  UIADD3 UR8, UR5, UR9, -UR8 ;  /* 0x0000000905087290 */ /* 0x000fc8000fffe808 */
[----:B------:R-:W-:Y:S01]  /*5030*/  UIMAD.WIDE.U32 UR6, UR8, -0x33333333, URZ ;  /* 0xcccccccd080678a5 */ /* 0x000fe2000f8e003f */
[----:B------:R-:W-:-:S03]  /*5040*/  PLOP3.LUT P0, PT, PT, PT, UP0, 0x80, 0x0 ;  /* 0x000000000000781c */ /* 0x000fc60003f0f008 */
[----:B------:R-:W-:-:S04]  /*5050*/  USHF.R.U32.HI UR6, URZ, 0x2, UR7 ;  /* 0x000000023f067899 */ /* 0x000fc80008011607 */
[----:B------:R-:W-:-:S04]  /*5060*/  UIMAD UR8, UR6, -0x5, UR8 ;  /* 0xfffffffb060878a4 */ /* 0x000fc8000f8e0208 */
[----:B------:R-:W-:-:S04]  /*5070*/  ULEA UR8, UR8, UR10, 0x3 ;  /* 0x0000000a08087291 */ /* 0x000fc8000f8e183f */
[----:B------:R-:W-:-:S04]  /*5080*/  UIADD3 UR8, UR8, 0x28, URZ ;  /* 0x0000002808087890 */ /* 0x000fc8000fffe03f */
[----:B------:R-:W-:-:S09]  /*5090*/  UPRMT UR8, URZ, 0x654, UR8 ;  /* 0x000006543f087896 */ /* 0x000fd20008000008 */
[----:B------:R-:W-:Y:S01]  /*50a0*/  SYNCS.ARRIVE.TRANS64.RED.A1T0 RZ, [UR8], RZ ;  /* 0x000000ffffff79a7 */ /* 0x000fe20008100408 */
[----:B------:R-:W-:Y:S05]  /*50b0*/  @P0 BRA `(.L_x_29) ;  /* 0x0000000000040947 */ /* 0x000fea0003800000 */
[----:B------:R-:W-:Y:S01]  /*50c0*/  BPT.TRAP 0x1 ;  /* 0x000000040000795c */ /* 0x000fe20000300000 */
.L_x_29:
[----:B------:R3:W-:Y:S01]  /*50d0*/  STL [R1+0x8c], R2 ;  /* 0x00008c0201007387 */ /* 0x0007e20000100800 */
[----:B------:R-:W4:Y:S01]  /*50e0*/  LDC R29, c[0x0][0x288] ;  /* 0x0000a200ff1d7b82 */ /* 0x000f220000000800 */
[----:B------:R-:W-:Y:S02]  /*50f0*/  UIADD3 UR10, UR9, UR5, URZ ;  /* 0x00000005090a7290 */ /* 0x000fe4000fffe03f */
[----:B------:R-:W-:Y:S01]  /*5100*/  USHF.R.S32.HI UR11, URZ, 0x1f, UR22 ;  /* 0x0000001f3f0b7899 */ /* 0x000fe20008011416 */
[----:B------:R-:W-:Y:S01]  /*5110*/  ULDC.64 UR6, c[0x0][0x5d0] ;  /* 0x0001740000067ab9 */ /* 0x000fe20000000a00 */
[----:B------:R-:W-:Y:S01]  /*5120*/  ULDC UR12, c[0x0][0x284] ;  /* 0x0000a100000c7ab9 */ /* 0x000fe20000000800 */
[----:B---3--:R-:W3:Y:S04]  /*5130*/  LDL.LU R2, [R1+0x80] ;  /* 0x0000800001027983 */ /* 0x008ee80000300800 */
[----:B------:R0:W-:Y:S04]  /*5140*/  STL [R1+0x88], R0 ;  /* 0x0000880001007387 */ /* 0x0001e80000100800 */
[----:B--2---:R-:W2:Y:S01]  /*5150*/  LDL.LU R227, [R1+0x84] ;  /* 0x0000840001e37983 */ /* 0x004ea20000300800 */
[----:B0-----:R-:W0:Y:S02]  /*5160*/  S2R R0, SR_TID.X ;  /* 0x0000000000007919 */ /* 0x001e240000002100 */
[----:B0-----:R-:W-:-:S02]  /*5170*/  SHF.R.U32.HI R24, RZ, 0x2, R0 ;  /* 0x00000002ff187819 */ /* 0x001fc40000011600 */
[----:B------:R-:W-:Y:S02]  /*5180*/  LOP3.LUT R26, R0, 0x60, RZ, 0xc0, !PT ;  /* 0x00000060001a7812 */ /* 0x000fe400078ec0ff */
[----:B------:R-:W-:Y:S02]  /*5190*/  SHF.R.U32.HI R27, RZ, 0x7, R0 ;  /* 0x00000007ff1b7819 */ /* 0x000fe40000011600 */
[----:B------:R-:W-:Y:S02]  /*51a0*/  LOP3.LUT R25, R24, 0x7, RZ, 0xc0, !PT ;  /* 0x0000000718197812 */ /* 0x000fe400078ec0ff */
[----:B------:R-:W-:Y:S02]  /*51b0*/  SHF.R.U32.HI R28, RZ, 0x1, R26 ;  /* 0x00000001ff1c7819 */ /* 0x000fe4000001161a */
[----:B------:R-:W-:Y:S02]  /*51c0*/  LOP3.LUT R24, R27, 0x1, RZ, 0xc0, !PT ;  /* 0x000000011b187812 */ /* 0x000fe400078ec0ff */
[----:B------:R-:W-:Y:S01]  /*51d0*/  IADD3 R27, RZ, -R28, -R25 ;  /* 0x8000001cff1b7210 */ /* 0x000fe20007ffe819 */
[----:B------:R-:W-:-:S02]  /*51e0*/  IMAD.SHL.U32 R32, R0, 0x2, RZ ;  /* 0x0000000200207824 */ /* 0x000fc400078e00ff */
[C---:B------:R-:W-:Y:S02]  /*51f0*/  IMAD.SHL.U32 R26, R24.reuse, 0x40, RZ ;  /* 0x00000040181a7824 */ /* 0x040fe400078e00ff */
[----:B------:R-:W-:Y:S01]  /*5200*/  IMAD R42, R24, -0x40, R27 ;  /* 0xffffffc0182a7824 */ /* 0x000fe200078e021b */
[----:B------:R-:W-:Y:S01]  /*5210*/  LOP3.LUT R24, R0, 0x3, RZ, 0xc0, !PT ;  /* 0x0000000300187812 */ /* 0x000fe200078ec0ff */
[----:B---3--:R-:W-:Y:S02]  /*5220*/  IMAD.SHL.U32 R41, R2, 0x80, RZ ;  /* 0x0000008002297824 */ /* 0x008fe400078e00ff */
[----:B------:R0:W5:Y:S04]  /*5230*/  LDL.LU R2, [R1+0x8c] ;  /* 0x00008c0001027983 */ /* 0x0001680000300800 */
[----:B------:R0:W5:Y:S01]  /*5240*/  LDL.LU R0, [R1+0x88] ;  /* 0x0000880001007983 */ /* 0x0001620000300800 */
[----:B------:R-:W-:Y:S01]  /*5250*/  LOP3.LUT R43, R26, 0x40, R25, 0xe2, !PT ;  /* 0x000000401a2b7812 */ /* 0x000fe200078ee219 */
[----:B--2---:R-:W-:Y:S01]  /*5260*/  IMAD.SHL.U32 R25, R227, 0x100, RZ ;  /* 0x00000100e3197824 */ /* 0x004fe200078e00ff */
[----:B------:R-:W-:Y:S01]  /*5270*/  UISETP.GT.U32.AND UP0, UPT, UR10, 0x4, UPT ;  /* 0x000000040a00788c */ /* 0x000fe2000bf04070 */
[C---:B----4-:R-:W-:Y:S01]  /*5280*/  ISETP.GE.AND P0, PT, R41.reuse, R29, PT ;  /* 0x0000001d2900720c */ /* 0x050fe20003f06270 */
[----:B------:R-:W-:Y:S01]  /*5290*/  UIMAD UR5, UR11, UR6, URZ ;  /* 0x000000060b0572a4 */ /* 0x000fe2000f8e023f */
[----:B------:R-:W-:Y:S01]  /*52a0*/  LOP3.LUT R32, R41, 0x6, R32, 0xf8, !PT ;  /* 0x0000000629207812 */ /* 0x000fe200078ef820 */
[----:B------:R-:W-:Y:S01]  /*52b0*/  UISETP.LT.U32.AND UP0, UPT, UR9, 0x5, UP0 ;  /* 0x000000050900788c */ /* 0x000fe20008701070 */
[----:B------:R-:W-:Y:S01]  /*52c0*/  ISETP.GE.OR P0, PT, R25, UR12, P0 ;  /* 0x0000000c19007c0c */ /* 0x000fe20008706670 */
[----:B------:R-:W-:Y:S01]  /*52d0*/  UISETP.GE.U32.AND UP1, UPT, UR9, 0x5, UPT ;  /* 0x000000050900788c */ /* 0x000fe2000bf26070 */
[----:B------:R-:W-:Y:S01]  /*52e0*/  IMAD.U32 R27, RZ, RZ, UR6 ;  /* 0x00000006ff1b7e24 */ /* 0x000fe2000f8e00ff */
[----:B------:R-:W-:Y:S01]  /*52f0*/  UIMAD UR8, UR22, UR7, UR5 ;  /* 0x00000007160872a4 */ /* 0x000fe2000f8e0205 */
[----:B------:R-:W-:Y:S01]  /*5300*/  SHF.R.S32.HI R33, RZ, 0x1f, R32 ;  /* 0x0000001fff217819 */ /* 0x000fe20000011420 */
[----:B------:R-:W-:-:S02]  /*5310*/  UIMAD.WIDE.U32 UR6, UR10, -0x33333333, URZ ;  /* 0xcccccccd0a0678a5 */ /* 0x000fc4000f8e003f */
[----:B------:R-:W-:Y:S02]  /*5320*/  USEL UR5, URZ, 0x1, !UP0 ;  /* 0x000000013f057887 */ /* 0x000fe4000c000000 */
[----:B------:R-:W-:Y:S01]  /*5330*/  USHF.R.U32.HI UR6, URZ, 0x2, UR7 ;  /* 0x000000023f067899 */ /* 0x000fe20008011607 */
[----:B------:R-:W-:Y:S01]  /*5340*/  IMAD.WIDE.U32 R26, R27, UR22, R32 ;  /* 0x000000161b1a7c25 */ /* 0x000fe2000f8e0020 */
[----:B------:R-:W-:Y:S01]  /*5350*/  ULOP3.LUT UR4, UR4, UR5, URZ, 0x3c, !UPT ;  /* 0x0000000504047292 */ /* 0x000fe2000f8e3c3f */
[----:B------:R-:W-:Y:S02]  /*5360*/  IADD3 R42, -R25, UR12, R42 ;  /* 0x0000000c192a7c10 */ /* 0x000fe4000fffe12a */
[----:B------:R-:W-:Y:S01]  /*5370*/  IMAD.WIDE R38, R227, 0x100, RZ ;  /* 0x00000100e3267825 */ /* 0x000fe200078e02ff */
[----:B------:R-:W-:Y:S02]  /*5380*/  UIMAD UR5, UR6, -0x5, UR10 ;  /* 0xfffffffb060578a4 */ /* 0x000fe4000f8e020a */
[----:B------:R-:W-:Y:S01]  /*5390*/  @UP1 ULOP3.LUT UR4, UR4, 0x1, UR6, 0x78, !UPT ;  /* 0x0000000104041892 */ /* 0x000fe2000f8e7806 */
[----:B------:R-:W-:-:S02]  /*53a0*/  IMAD R24, R24, -0x2, R29 ;  /* 0xfffffffe18187824 */ /* 0x000fc400078e021d */
[----:B------:R-:W-:Y:S01]  /*53b0*/  VIADD R27, R27, UR8 ;  /* 0x000000081b1b7c36 */ /* 0x000fe20008000000 */
[----:B------:R-:W-:Y:S01]  /*53c0*/  LOP3.LUT R43, R38, R43, R28, 0xfe, !PT ;  /* 0x0000002b262b7212 */ /* 0x000fe200078efe1c */
[----:B------:R-:W-:Y:S02]  /*53d0*/  IMAD.IADD R41, R24, 0x1, -R41 ;  /* 0x0000000118297824 */ /* 0x000fe400078e0a29 */
[----:B------:R-:W-:Y:S01]  /*53e0*/  IMAD.MOV.U32 R40, RZ, RZ, -0x1 ;  /* 0xffffffffff287424 */ /* 0x000fe200078e00ff */
[----:B0-----:R-:W-:Y:S06]  /*53f0*/  @P0 BRA `(.L_x_31) ;  /* 0x0000008c00fc0947 */ /* 0x001fec0003800000 */
[----:B------:R-:W0:Y:S01]  /*5400*/  LDC.64 R28, c[0x0][0x5c8] ;  /* 0x00017200ff1c7b82 */ /* 0x000e220000000a00 */
[----:B------:R-:W-:Y:S01]  /*5410*/  ULDC.64 UR6, c[0x0][0x5c0] ;  /* 0x0001700000067ab9 */ /* 0x000fe20000000a00 */
[----:B------:R-:W-:Y:S01]  /*5420*/  BSSY B0, `(.L_x_31) ;  /* 0x00008fc000007945 */ /* 0x000fe20003800000 */
[-C--:B0-----:R-:W-:Y:S01]  /*5430*/  IMAD R24, R39, R28.reuse, RZ ;  /* 0x0000001c27187224 */ /* 0x081fe200078e02ff */
[----:B------:R-:W-:Y:S01]  /*5440*/  SHF.L.U64.HI R34, R28, 0x3, R29 ;  /* 0x000000031c227819 */ /* 0x000fe2000001021d */
[----:B------:R-:W-:-:S04]  /*5450*/  IMAD.WIDE.U32 R26, R43, R28, R26 ;  /* 0x0000001c2b1a7225 */ /* 0x000fc800078e001a */
[----:B------:R-:W-:Y:S01]  /*5460*/  IMAD R25, R43, R29, R24 ;  /* 0x0000001d2b197224 */ /* 0x000fe200078e0218 */
[----:B------:R-:W-:Y:S01]  /*5470*/  IADD3 R24, P3, R26, UR6, RZ ;  /* 0x000000061a187c10 */ /* 0x000fe2000ff7e0ff */
[C---:B------:R-:W-:Y:S01]  /*5480*/  IMAD.SHL.U32 R35, R28.reuse, 0x8, RZ ;  /* 0x000000081c237824 */ /* 0x040fe200078e00ff */
[----:B------:R-:W-:Y:S01]  /*5490*/  LEA R30, P2, R28, R26, 0x7 ;  /* 0x0000001a1c1e7211 */ /* 0x000fe200078438ff */
[----:B------:R-:W-:-:S03]  /*54a0*/  IMAD.IADD R27, R27, 0x1, R25 ;  /* 0x000000011b1b7824 */ /* 0x000fc600078e0219 */
[----:B------:R-:W-:Y:S02]  /*54b0*/  IADD3 R26, P1, P0, R26, UR6, R35 ;  /* 0x000000061a1a7c10 */ /* 0x000fe4000f83e023 */
[----:B------:R-:W-:Y:S02]  /*54c0*/  IADD3.X R25, R27, UR7, RZ, P3, !PT ;  /* 0x000000071b197c10 */ /* 0x000fe40009ffe4ff */
[----:B------:R-:W-:Y:S02]  /*54d0*/  FSETP.NEU.AND P3, PT, RZ, UR21, PT ;  /* 0x00000015ff007c0b */ /* 0x000fe4000bf6d000 */
[----:B------:R-:W-:Y:S02]  /*54e0*/  LEA.HI.X R31, R28, R27, R29, 0x7, P2 ;  /* 0x0000001b1c1f7211 */ /* 0x000fe400010f3c1d */
[C---:B------:R-:W-:Y:S02]  /*54f0*/  IADD3 R28, P2, R30.reuse, UR6, RZ ;  /* 0x000000061e1c7c10 */ /* 0x040fe4000ff5e0ff */
[----:B------:R-:W-:-:S02]  /*5500*/  IADD3 R30, P5, P6, R30, UR6, R35 ;  /* 0x000000061e1e7c10 */ /* 0x000fc4000febe023 */
[----:B------:R-:W-:Y:S02]  /*5510*/  IADD3.X R29, R31, UR7, RZ, P2, !PT ;  /* 0x000000071f1d7c10 */ /* 0x000fe400097fe4ff */
[--C-:B------:R-:W-:Y:S02]  /*5520*/  IADD3.X R27, R27, UR7, R34.reuse, P1, P0 ;  /* 0x000000071b1b7c10 */ /* 0x100fe40008fe0422 */
[----:B------:R-:W-:Y:S01]  /*5530*/  IADD3.X R31, R31, UR7, R34, P5, P6 ;  /* 0x000000071f1f7c10 */ /* 0x000fe2000afec422 */
[----:B------:R-:W-:Y:S06]  /*5540*/  @!P3 BRA `(.L_x_32) ;  /* 0x0000006c001cb947 */ /* 0x000fec0003800000 */
[----:B------:R-:W-:Y:S01]  /*5550*/  ULDC.64 UR16, c[0x0][0x5b8] ;  /* 0x00016e0000107ab9 */ /* 0x000fe20000000a00 */
[----:B------:R-:W-:Y:S01]  /*5560*/  ISETP.GE.AND P0, PT, R42, 0x1, PT ;  /* 0x000000012a00780c */ /* 0x000fe20003f06270 */
[----:B------:R-:W-:Y:S02]  /*5570*/  UIMAD UR6, UR11, UR16, URZ ;  /* 0x000000100b0672a4 */ /* 0x000fe4000f8e023f */
[----:B------:R-:W-:Y:S01]  /*5580*/  IMAD.U32 R35, RZ, RZ, UR16 ;  /* 0x00000010ff237e24 */ /* 0x000fe2000f8e00ff */
[----:B------:R-:W-:Y:S01]  /*5590*/  BSSY B1, `(.L_x_33) ;  /* 0x0000010000017945 */ /* 0x000fe20003800000 */
[----:B------:R-:W-:Y:S01]  /*55a0*/  ISETP.LT.OR P3, PT, R41, 0x1, !P0 ;  /* 0x000000012900780c */ /* 0x000fe20004761670 */
[----:B------:R-:W-:Y:S02]  /*55b0*/  UIMAD UR6, UR22, UR17, UR6 ;  /* 0x00000011160672a4 */ /* 0x000fe4000f8e0206 */
[----:B------:R-:W-:Y:S01]  /*55c0*/  IMAD.WIDE.U32 R32, R35, UR22, R32 ;  /* 0x0000001623207c25 */ /* 0x000fe2000f8e0020 */
[----:B------:R-:W-:-:S03]  /*55d0*/  ULDC.64 UR10, c[0x0][0x5a8] ;  /* 0x00016a00000a7ab9 */ /* 0x000fc60000000a00 */
[----:B------:R-:W-:Y:S02]  /*55e0*/  IMAD.MOV.U32 R36, RZ, RZ, R32 ;  /* 0x000000ffff247224 */ /* 0x000fe400078e0020 */
[----:B------:R-:W-:Y:S01]  /*55f0*/  VIADD R37, R33, UR6 ;  /* 0x0000000621257c36 */ /* 0x000fe20008000000 */
[----:B------:R-:W-:Y:S02]  /*5600*/  ULDC.64 UR6, c[0x0][0x5b0] ;  /* 0x00016c0000067ab9 */ /* 0x000fe40000000a00 */
[----:B------:R-:W-:Y:S02]  /*5610*/  IMAD R34, R39, UR6, RZ ;  /* 0x0000000627227c24 */ /* 0x000fe4000f8e02ff */
[----:B------:R-:W-:-:S04]  /*5620*/  IMAD.WIDE.U32 R32, R43, UR6, R36 ;  /* 0x000000062b207c25 */ /* 0x000fc8000f8e0024 */
[--C-:B------:R-:W-:Y:S01]  /*5630*/  IMAD R35, R43, UR7, R34.reuse ;  /* 0x000000072b237c24 */ /* 0x100fe2000f8e0222 */
[----:B------:R-:W-:Y:S02]  /*5640*/  IADD3 R32, P1, R32, UR10, RZ ;  /* 0x0000000a20207c10 */ /* 0x000fe4000ff3e0ff */
[----:B------:R-:W-:Y:S02]  /*5650*/  PRMT R34, RZ, 0x7610, R34 ;  /* 0x00007610ff227816 */ /* 0x000fe40000000022 */
[----:B------:R-:W-:Y:S01]  /*5660*/  IADD3.X R33, R33, UR11, R35, P1, !PT ;  /* 0x0000000b21217c10 */ /* 0x000fe20008ffe423 */
[----:B------:R-:W-:Y:S08]  /*5670*/  @P3 BRA `(.L_x_34) ;  /* 0x0000000000043947 */ /* 0x000ff00003800000 */
[----:B------:R0:W5:Y:S02]  /*5680*/  LDG.E.U8 R34, desc[UR14][R32.64] ;  /* 0x0000000e20227981 */ /* 0x000164000c1e1100 */
.L_x_34:
[----:B------:R-:W-:Y:S05]  /*5690*/  BSYNC B1 ;  /* 0x0000000000017941 */ /* 0x000fea0003800000 */
.L_x_33:
[----:B-----5:R-:W-:Y:S01]  /*56a0*/  LOP3.LUT R34, R34, 0xff, RZ, 0xc0, !PT ;  /* 0x000000ff22227812 */ /* 0x020fe200078ec0ff */
[----:B------:R-:W-:Y:S01]  /*56b0*/  BSSY B1, `(.L_x_35) ;  /* 0x000000b000017945 */ /* 0x000fe20003800000 */
[----:B------:R-:W-:Y:S02]  /*56c0*/  ISETP.LT.OR P2, PT, R41, 0x2, !P0 ;  /* 0x000000022900780c */ /* 0x000fe40004741670 */
[----:B------:R-:W-:-:S05]  /*56d0*/  F2FP.F16.E4M3.UNPACK_B R34, R34 ;  /* 0x00000022ff22723e */ /* 0x000fca00020006ff */
[----:B------:R-:W-:-:S05]  /*56e0*/  HADD2.F32 R34, -RZ, R34.H0_H0 ;  /* 0x20000022ff227230 */ /* 0x000fca0000004100 */
[----:B------:R-:W-:Y:S01]  /*56f0*/  FMUL R35, R34, UR21 ;  /* 0x0000001522237c20 */ /* 0x000fe20008400000 */
[----:B------:R-:W-:-:S03]  /*5700*/  PRMT R34, RZ, 0x7610, R34 ;  /* 0x00007610ff227816 */ /* 0x000fc60000000022 */
[----:B------:R-:W-:-:S05]  /*5710*/  FFMA R35, R226, UR20, R35 ;  /* 0x00000014e2237c23 */ /* 0x000fca0008000023 */
[----:B------:R-:W-:-:S05]  /*5720*/  F2FP.SATFINITE.E4M3.F32.PACK_AB_MERGE_C R35, RZ, R35, RZ ;  /* 0x00000023ff23723e */ /* 0x000fca00048070ff */
[----:B------:R2:W-:Y:S01]  /*5730*/  @!P3 STG.E.U8 desc[UR14][R24.64], R35 ;  /* 0x000000231800b986 */ /* 0x0005e2000c10110e */
[----:B------:R-:W-:Y:S05]  /*5740*/  @P2 BRA `(.L_x_36) ;  /* 0x0000000000042947 */ /* 0x000fea0003800000 */
[----:B------:R3:W5:Y:S02]  /*5750*/  LDG.E.U8 R34, desc[UR14][R32.64+0x1] ;  /* 0x0000010e20227981 */ /* 0x000764000c1e1100 */
.L_x_36:
[----:B------:R-:W-:Y:S05]  /*5760*/  BSYNC B1 ;  /* 0x0000000000017941 */ /* 0x000fea0003800000 */
.L_x_35:
[----:B-----5:R-:W-:Y:S01]  /*5770*/  LOP3.LUT R34, R34, 0xff, RZ, 0xc0, !PT ;  /* 0x000000ff22227812 */ /* 0x020fe200078ec0ff */
[----:B------:R-:W-:Y:S01]  /*5780*/  BSSY B1, `(.L_x_37) ;  /* 0x0000013000017945 */ /* 0x000fe20003800000 */
[----:B------:R-:W-:Y:S02]  /*5790*/  IADD3 R45, P1, R43, 0x8, RZ ;  /* 0x000000082b2d7810 */ /* 0x000fe40007f3e0ff */
[----:B------:R-:W-:-:S03]  /*57a0*/  F2FP.F16.E4M3.UNPACK_B R34, R34 ;  /* 0x00000022ff22723e */ /* 0x000fc600020006ff */
[----:B--2---:R-:W-:Y:S01]  /*57b0*/  IMAD.X R35, RZ, RZ, R39, P1 ;  /* 0x000000ffff237224 */ /* 0x004fe200008e0627 */
[----:B------:R-:W-:Y:S01]  /*57c0*/  ISETP.GE.AND P1, PT, R42, 0x9, PT ;  /* 0x000000092a00780c */ /* 0x000fe20003f26270 */
[----:B------:R-:W-:Y:S02]  /*57d0*/  HADD2.F32 R34, -RZ, R34.H0_H0 ;  /* 0x20000022ff227230 */ /* 0x000fe40000004100 */
[----:B------:R-:W-:Y:S01]  /*57e0*/  IMAD R46, R35, UR6, RZ ;  /* 0x00000006232e7c24 */ /* 0x000fe2000f8e02ff */
[----:B------:R-:W-:Y:S02]  /*57f0*/  ISETP.LT.OR P5, PT, R41, 0x1, !P1 ;  /* 0x000000012900780c */ /* 0x000fe40004fa1670 */
[----:B------:R-:W-:Y:S01]  /*5800*/  FMUL R44, R34, UR21 ;  /* 0x00000015222c7c20 */ /* 0x000fe20008400000 */
[----:B------:R-:W-:-:S04]  /*5810*/  IMAD.WIDE.U32 R34, R45, UR6, R36 ;  /* 0x000000062d227c25 */ /* 0x000fc8000f8e0024 */
[----:B------:R-:W-:Y:S01]  /*5820*/  FFMA R44, R225, UR20, R44 ;  /* 0x00000014e12c7c23 */ /* 0x000fe2000800002c */
[----:B------:R-:W-:Y:S01]  /*5830*/  IMAD R45, R45, UR7, R46 ;  /* 0x000000072d2d7c24 */ /* 0x000fe2000f8e022e */
[----:B------:R-:W-:-:S03]  /*5840*/  IADD3 R34, P3, R34, UR10, RZ ;  /* 0x0000000a22227c10 */ /* 0x000fc6000ff7e0ff */
[----:B------:R-:W-:Y:S02]  /*5850*/  F2FP.SATFINITE.E4M3.F32.PACK_AB_MERGE_C R47, RZ, R44, RZ ;  /* 0x0000002cff2f723e */ /* 0x000fe400048070ff */
[----:B------:R-:W-:Y:S02]  /*5860*/  IADD3.X R35, R35, UR11, R45, P3, !PT ;  /* 0x0000000b23237c10 */ /* 0x000fe40009ffe42d */
[----:B------:R-:W-:Y:S01]  /*5870*/  PRMT R44, RZ, 0x7610, R44 ;  /* 0x00007610ff2c7816 */ /* 0x000fe2000000002c */
[----:B------:R2:W-:Y:S01]  /*5880*/  @!P2 STG.E.U8 desc[UR14][R24.64+0x1], R47 ;  /* 0x0000012f1800a986 */ /* 0x0005e2000c10110e */
[----:B------:R-:W-:Y:S05]  /*5890*/  @P5 BRA `(.L_x_38) ;  /* 0x0000000000045947 */ /* 0x000fea0003800000 */
[----:B------:R4:W5:Y:S02]  /*58a0*/  LDG.E.U8 R44, desc[UR14][R34.64] ;  /* 0x0000000e222c7981 */ /* 0x000964000c1e1100 */
.L_x_38:
[----:B------:R-:W-:Y:S05]  /*58b0*/  BSYNC B1 ;  /* 0x0000000000017941 */ /* 0x000fea0003800000 */
.L_x_37:
        /* <DEDUP_REMOVED lines=12> */
.L_x_40:
[----:B------:R-:W-:Y:S05]  /*5980*/  BSYNC B1 ;  /* 0x0000000000017941 */ /* 0x000fea0003800000 */
.L_x_39:
[----:B-----5:R-:W-:Y:S01]  /*5990*/  LOP3.LUT R44, R44, 0xff, RZ, 0xc0, !PT ;  /* 0x000000ff2c2c7812 */ /* 0x020fe200078ec0ff */
[----:B------:R-:W-:Y:S01]  /*59a0*/  BSSY B1, `(.L_x_41) ;  /* 0x000000b000017945 */ /* 0x000fe20003800000 */
[----:B------:R-:W-:Y:S02]  /*59b0*/  ISETP.LT.OR P3, PT, R41, 0x9, !P0 ;  /* 0x000000092900780c */ /* 0x000fe40004761670 */
[----:B------:R-:W-:-:S05]  /*59c0*/  F2FP.F16.E4M3.UNPACK_B R44, R44 ;  /* 0x0000002cff2c723e */ /* 0x000fca00020006ff */
[----:B------:R-:W-:-:S05]  /*59d0*/  HADD2.F32 R44, -RZ, R44.H0_H0 ;  /* 0x2000002cff2c7230 */ /* 0x000fca0000004100 */
[----:B------:R-:W-:-:S04]  /*59e0*/  FMUL R44, R44, UR21 ;  /* 0x000000152c2c7c20 */ /* 0x000fc80008400000 */
[----:B------:R-:W-:-:S05]  /*59f0*/  FFMA R44, R223, UR20, R44 ;  /* 0x00000014df2c7c23 */ /* 0x000fca000800002c */
[----:B0-----:R-:W-:Y:S02]  /*5a00*/  F2FP.SATFINITE.E4M3.F32.PACK_AB_MERGE_C R45, RZ, R44, RZ ;  /* 0x0000002cff2d723e */ /* 0x001fe400048070ff */
[----:B------:R-:W-:-:S03]  /*5a10*/  PRMT R44, RZ, 0x7610, R44 ;  /* 0x00007610ff2c7816 */ /* 0x000fc6000000002c */
[----:B------:R0:W-:Y:S01]  /*5a20*/  @!P2 STG.E.U8 desc[UR14][R26.64+0x1], R45 ;  /* 0x0000012d1a00a986 */ /* 0x0001e2000c10110e */
[----:B------:R-:W-:Y:S05]  /*5a30*/  @P3 BRA `(.L_x_42) ;  /* 0x0000000000043947 */ /* 0x000fea0003800000 */
[----:B------:R0:W5:Y:S02]  /*5a40*/  LDG.E.U8 R44, desc[UR14][R32.64+0x8] ;  /* 0x0000080e202c7981 */ /* 0x000164000c1e1100 */
.L_x_42:
[----:B------:R-:W-:Y:S05]  /*5a50*/  BSYNC B1 ;  /* 0x0000000000017941 */ /* 0x000fea0003800000 */
.L_x_41:
[----:B-----5:R-:W-:Y:S01]  /*5a60*/  LOP3.LUT R44, R44, 0xff, RZ, 0xc0, !PT ;  /* 0x000000ff2c2c7812 */ /* 0x020fe200078ec0ff */
[----:B------:R-:W-:Y:S01]  /*5a70*/  BSSY B1, `(.L_x_43) ;  /* 0x000000b000017945 */ /* 0x000fe20003800000 */
[----:B------:R-:W-:Y:S02]  /*5a80*/  ISETP.LT.OR P2, PT, R41, 0xa, !P0 ;  /* 0x0000000a2900780c */ /* 0x000fe40004741670 */
[----:B------:R-:W-:-:S05]  /*5a90*/  F2FP.F16.E4M3.UNPACK_B R44, R44 ;  /* 0x0000002cff2c723e */ /* 0x000fca00020006ff */
[----:B------:R-:W-:-:S05]  /*5aa0*/  HADD2.F32 R44, -RZ, R44.H0_H0 ;  /* 0x2000002cff2c7230 */ /* 0x000fca0000004100 */
[----:B0-----:R-:W-:Y:S01]  /*5ab0*/  FMUL R45, R44, UR21 ;  /* 0x000000152c2d7c20 */ /* 0x001fe20008400000 */
[----:B------:R-:W-:-:S03]  /*5ac0*/  PRMT R44, RZ, 0x7610, R44 ;  /* 0x00007610ff2c7816 */ /* 0x000fc6000000002c */
[----:B------:R-:W-:-:S05]  /*5ad0*/  FFMA R45, R222, UR20, R45 ;  /* 0x00000014de2d7c23 */ /* 0x000fca000800002d */
[----:B------:R-:W-:-:S05]  /*5ae0*/  F2FP.SATFINITE.E4M3.F32.PACK_AB_MERGE_C R45, RZ, R45, RZ ;  /* 0x0000002dff2d723e */ /* 0x000fca00048070ff */
[----:B------:R0:W-:Y:S01]  /*5af0*/  @!P3 STG.E.U8 desc[UR14][R24.64+0x8], R45 ;  /* 0x0000082d1800b986 */ /* 0x0001e2000c10110e */
[----:B------:R-:W-:Y:S05]  /*5b00*/  @P2 BRA `(.L_x_44) ;  /* 0x0000000000042947 */ /* 0x000fea0003800000 */
[----:B------:R0:W5:Y:S02]  /*5b10*/  LDG.E.U8 R44, desc[UR14][R32.64+0x9] ;  /* 0x0000090e202c7981 */ /* 0x000164000c1e1100 */
.L_x_44:
[----:B------:R-:W-:Y:S05]  /*5b20*/  BSYNC B1 ;  /* 0x0000000000017941 */ /* 0x000fea0003800000 */
.L_x_43:
        /* <DEDUP_REMOVED lines=12> */
.L_x_46:
[----:B------:R-:W-:Y:S05]  /*5bf0*/  BSYNC B1 ;  /* 0x0000000000017941 */ /* 0x000fea0003800000 */
.L_x_45:
        /* <DEDUP_REMOVED lines=12> */
.L_x_48:
[----:B------:R-:W-:Y:S05]  /*5cc0*/  BSYNC B1 ;  /* 0x0000000000017941 */ /* 0x000fea0003800000 */
.L_x_47:
        /* <DEDUP_REMOVED lines=12> */
.L_x_50:
[----:B------:R-:W-:Y:S05]  /*5d90*/  BSYNC B1 ;  /* 0x0000000000017941 */ /* 0x000fea0003800000 */
.L_x_49:
        /* <DEDUP_REMOVED lines=12> */
.L_x_52:
[----:B------:R-:W-:Y:S05]  /*5e60*/  BSYNC B1 ;  /* 0x0000000000017941 */ /* 0x000fea0003800000 */
.L_x_51:
        /* <DEDUP_REMOVED lines=12> */
.L_x_54:
[----:B------:R-:W-:Y:S05]  /*5f30*/  BSYNC B1 ;  /* 0x0000000000017941 */ /* 0x000fea0003800000 */
.L_x_53:
        /* <DEDUP_REMOVED lines=12> */
.L_x_56:
[----:B------:R-:W-:Y:S05]  /*6000*/  BSYNC B1 ;  /* 0x0000000000017941 */ /* 0x000fea0003800000 */
.L_x_55:
        /* <DEDUP_REMOVED lines=12> */
.L_x_58:
[----:B------:R-:W-:Y:S05]  /*60d0*/  BSYNC B1 ;  /* 0x0000000000017941 */ /* 0x000fea0003800000 */
.L_x_57:
        /* <DEDUP_REMOVED lines=12> */
.L_x_60:
[----:B------:R-:W-:Y:S05]  /*61a0*/  BSYNC B1 ;  /* 0x0000000000017941 */ /* 0x000fea0003800000 */
.L_x_59:
        /* <DEDUP_REMOVED lines=12> */
.L_x_62:
[----:B------:R-:W-:Y:S05]  /*6270*/  BSYNC B1 ;  /* 0x0000000000017941 */ /* 0x000fea0003800000 */
.L_x_61:
        /* <DEDUP_REMOVED lines=12> */
.L_x_64:
[----:B------:R-:W-:Y:S05]  /*6340*/  BSYNC B1 ;  /* 0x0000000000017941 */ /* 0x000fea0003800000 */
.L_x_63:
        /* <DEDUP_REMOVED lines=12> */
.L_x_66:
[----:B------:R-:W-:Y:S05]  /*6410*/  BSYNC B1 ;  /* 0x0000000000017941 */ /* 0x000fea0003800000 */
.L_x_65:
        /* <DEDUP_REMOVED lines=12> */
.L_x_68:
[----:B------:R-:W-:Y:S05]  /*64e0*/  BSYNC B1 ;  /* 0x0000000000017941 */ /* 0x000fea0003800000 */
.L_x_67:
        /* <DEDUP_REMOVED lines=12> */
.L_x_70:
[----:B------:R-:W-:Y:S05]  /*65b0*/  BSYNC B1 ;  /* 0x0000000000017941 */ /* 0x000fea0003800000 */
.L_x_69:
        /* <DEDUP_REMOVED lines=12> */
.L_x_72:
[----:B------:R-:W-:Y:S05]  /*6680*/  BSYNC B1 ;  /* 0x0000000000017941 */ /* 0x000fea0003800000 */
.L_x_71:
        /* <DEDUP_REMOVED lines=12> */
.L_x_74:
[----:B------:R-:W-:Y:S05]  /*6750*/  BSYNC B1 ;  /* 0x0000000000017941 */ /* 0x000fea0003800000 */
.L_x_73:
        /* <DEDUP_REMOVED lines=12> */
.L_x_76:
[----:B------:R-:W-:Y:S05]  /*6820*/  BSYNC B1 ;  /* 0x0000000000017941 */ /* 0x000fea0003800000 */
.L_x_75:
        /* <DEDUP_REMOVED lines=12> */
.L_x_78:
[----:B------:R-:W-:Y:S05]  /*68f0*/  BSYNC B1 ;  /* 0x0000000000017941 */ /* 0x000fea0003800000 */
.L_x_77:
        /* <DEDUP_REMOVED lines=12> */
.L_x_80:
[----:B------:R-:W-:Y:S05]  /*69c0*/  BSYNC B1 ;  /* 0x0000000000017941 */ /* 0x000fea0003800000 */
.L_x_79:
        /* <DEDUP_REMOVED lines=12> */
.L_x_82:
[----:B------:R-:W-:Y:S05]  /*6a90*/  BSYNC B1 ;  /* 0x0000000000017941 */ /* 0x000fea0003800000 */
.L_x_81:
        /* <DEDUP_REMOVED lines=12> */
.L_x_84:
[----:B------:R-:W-:Y:S05]  /*6b60*/  BSYNC B1 ;  /* 0x0000000000017941 */ /* 0x000fea0003800000 */
.L_x_83:
        /* <DEDUP_REMOVED lines=12> */
.L_x_86:
[----:B------:R-:W-:Y:S05]  /*6c30*/  BSYNC B1 ;  /* 0x0000000000017941 */ /* 0x000fea0003800000 */
.L_x_85:
        /* <DEDUP_REMOVED lines=12> */
.L_x_88:
[----:B------:R-:W-:Y:S05]  /*6d00*/  BSYNC B1 ;  /* 0x0000000000017941 */ /* 0x000fea0003800000 */
.L_x_87:
        /* <DEDUP_REMOVED lines=12> */
.L_x_90:
[----:B------:R-:W-:Y:S05]  /*6dd0*/  BSYNC B1 ;  /* 0x0000000000017941 */ /* 0x000fea0003800000 */
.L_x_89:
        /* <DEDUP_REMOVED lines=12> */
.L_x_92:
[----:B------:R-:W-:Y:S05]  /*6ea0*/  BSYNC B1 ;  /* 0x0000000000017941 */ /* 0x000fea0003800000 */
.L_x_91:
        /* <DEDUP_REMOVED lines=12> */
.L_x_94:
[----:B------:R-:W-:Y:S05]  /*6f70*/  BSYNC B1 ;  /* 0x0000000000017941 */ /* 0x000fea0003800000 */
.L_x_93:
        /* <DEDUP_REMOVED lines=12> */
.L_x_96:
[----:B------:R-:W-:Y:S05]  /*7040*/  BSYNC B1 ;  /* 0x0000000000017941 */ /* 0x000fea0003800000 */
.L_x_95:
        /* <DEDUP_REMOVED lines=12> */
.L_x_98:
[----:B------:R-:W-:Y:S05]  /*7110*/  BSYNC B1 ;  /* 0x0000000000017941 */ /* 0x000fea0003800000 */
.L_x_97:
        /* <DEDUP_REMOVED lines=12> */
.L_x_100:
[----:B------:R-:W-:Y:S05]  /*71e0*/  BSYNC B1 ;  /* 0x0000000000017941 */ /* 0x000fea0003800000 */
.L_x_99:
        /* <DEDUP_REMOVED lines=12> */
.L_x_102:
[----:B------:R-:W-:Y:S05]  /*72b0*/  BSYNC B1 ;  /* 0x0000000000017941 */ /* 0x000fea0003800000 */
.L_x_101:
        /* <DEDUP_REMOVED lines=12> */
.L_x_104:
[----:B------:R-:W-:Y:S05]  /*7380*/  BSYNC B1 ;  /* 0x0000000000017941 */ /* 0x000fea0003800000 */
.L_x_103:
        /* <DEDUP_REMOVED lines=12> */
.L_x_106:
[----:B------:R-:W-:Y:S05]  /*7450*/  BSYNC B1 ;  /* 0x0000000000017941 */ /* 0x000fea0003800000 */
.L_x_105:
        /* <DEDUP_REMOVED lines=12> */
.L_x_108:
[----:B------:R-:W-:Y:S05]  /*7520*/  BSYNC B1 ;  /* 0x0000000000017941 */ /* 0x000fea0003800000 */
.L_x_107:
        /* <DEDUP_REMOVED lines=12> */
.L_x_110:
[----:B------:R-:W-:Y:S05]  /*75f0*/  BSYNC B1 ;  /* 0x0000000000017941 */ /* 0x000fea0003800000 */
.L_x_109:
        /* <DEDUP_REMOVED lines=12> */
.L_x_112:
[----:B------:R-:W-:Y:S05]  /*76c0*/  BSYNC B1 ;  /* 0x0000000000017941 */ /* 0x000fea0003800000 */
.L_x_111:
        /* <DEDUP_REMOVED lines=12> */
.L_x_114:
[----:B------:R-:W-:Y:S05]  /*7790*/  BSYNC B1 ;  /* 0x0000000000017941 */ /* 0x000fea0003800000 */
.L_x_113:
        /* <DEDUP_REMOVED lines=12> */
.L_x_116:
[----:B------:R-:W-:Y:S05]  /*7860*/  BSYNC B1 ;  /* 0x0000000000017941 */ /* 0x000fea0003800000 */
.L_x_115:
        /* <DEDUP_REMOVED lines=12> */
.L_x_118:
[----:B------:R-:W-:Y:S05]  /*7930*/  BSYNC B1 ;  /* 0x0000000000017941 */ /* 0x000fea0003800000 */
.L_x_117:
        /* <DEDUP_REMOVED lines=12> */
.L_x_120:
[----:B------:R-:W-:Y:S05]  /*7a00*/  BSYNC B1 ;  /* 0x0000000000017941 */ /* 0x000fea0003800000 */
.L_x_119:
        /* <DEDUP_REMOVED lines=12> */
.L_x_122:
[----:B------:R-:W-:Y:S05]  /*7ad0*/  BSYNC B1 ;  /* 0x0000000000017941 */ /* 0x000fea0003800000 */
.L_x_121:
        /* <DEDUP_REMOVED lines=12> */
.L_x_124:
[----:B------:R-:W-:Y:S05]  /*7ba0*/  BSYNC B1 ;  /* 0x0000000000017941 */ /* 0x000fea0003800000 */
.L_x_123:
        /* <DEDUP_REMOVED lines=12> */
.L_x_126:
[----:B------:R-:W-:Y:S05]  /*7c70*/  BSYNC B1 ;  /* 0x0000000000017941 */ /* 0x000fea0003800000 */
.L_x_125:
        /* <DEDUP_REMOVED lines=12> */
.L_x_128:
[----:B------:R-:W-:Y:S05]  /*7d40*/  BSYNC B1 ;  /* 0x0000000000017941 */ /* 0x000fea0003800000 */
.L_x_127:
        /* <DEDUP_REMOVED lines=12> */
.L_x_130:
[----:B------:R-:W-:Y:S05]  /*7e10*/  BSYNC B1 ;  /* 0x0000000000017941 */ /* 0x000fea0003800000 */
.L_x_129:
        /* <DEDUP_REMOVED lines=12> */
.L_x_132:
[----:B------:R-:W-:Y:S05]  /*7ee0*/  BSYNC B1 ;  /* 0x0000000000017941 */ /* 0x000fea0003800000 */
.L_x_131:
        /* <DEDUP_REMOVED lines=12> */
.L_x_134:
[----:B------:R-:W-:Y:S05]  /*7fb0*/  BSYNC B1 ;  /* 0x0000000000017941 */ /* 0x000fea0003800000 */
.L_x_133:
        /* <DEDUP_REMOVED lines=12> */
.L_x_136:
[----:B------:R-:W-:Y:S05]  /*8080*/  BSYNC B1 ;  /* 0x0000000000017941 */ /* 0x000fea0003800000 */
.L_x_135:
        /* <DEDUP_REMOVED lines=12> */
.L_x_138:
[----:B------:R-:W-:Y:S05]  /*8150*/  BSYNC B1 ;  /* 0x0000000000017941 */ /* 0x000fea0003800000 */
.L_x_137:
        /* <DEDUP_REMOVED lines=12> */
.L_x_140:
[----:B------:R-:W-:Y:S05]  /*8220*/  BSYNC B1 ;  /* 0x0000000000017941 */ /* 0x000fea0003800000 */
.L_x_139:
        /* <DEDUP_REMOVED lines=12> */
.L_x_142:
[----:B------:R-:W-:Y:S05]  /*82f0*/  BSYNC B1 ;  /* 0x0000000000017941 */ /* 0x000fea0003800000 */
.L_x_141:
        /* <DEDUP_REMOVED lines=12> */
.L_x_144:
[----:B------:R-:W-:Y:S05]  /*83c0*/  BSYNC B1 ;  /* 0x0000000000017941 */ /* 0x000fea0003800000 */
.L_x_143:
        /* <DEDUP_REMOVED lines=12> */
.L_x_146:
[----:B------:R-:W-:Y:S05]  /*8490*/  BSYNC B1 ;  /* 0x0000000000017941 */ /* 0x000fea0003800000 */
.L_x_145:
        /* <DEDUP_REMOVED lines=12> */
.L_x_148:
[----:B------:R-:W-:Y:S05]  /*8560*/  BSYNC B1 ;  /* 0x0000000000017941 */ /* 0x000fea0003800000 */
.L_x_147:
        /* <DEDUP_REMOVED lines=12> */
.L_x_150:
[----:B------:R-:W-:Y:S05]  /*8630*/  BSYNC B1 ;  /* 0x0000000000017941 */ /* 0x000fea0003800000 */
.L_x_149:
        /* <DEDUP_REMOVED lines=12> */
.L_x_152:
[----:B------:R-:W-:Y:S05]  /*8700*/  BSYNC B1 ;  /* 0x0000000000017941 */ /* 0x000fea0003800000 */
.L_x_151:
        /* <DEDUP_REMOVED lines=12> */
.L_x_154:
[----:B------:R-:W-:Y:S05]  /*87d0*/  BSYNC B1 ;  /* 0x0000000000017941 */ /* 0x000fea0003800000 */
.L_x_153:
        /* <DEDUP_REMOVED lines=12> */
.L_x_156:
[----:B------:R-:W-:Y:S05]  /*88a0*/  BSYNC B1 ;  /* 0x0000000000017941 */ /* 0x000fea0003800000 */
.L_x_155:
[----:B-----5:R-:W-:Y:S01]  /*88b0*/  LOP3.LUT R44, R44, 0xff, RZ, 0xc0, !PT ;  /* 0x000000ff2c2c7812 */ /* 0x020fe200078ec0ff */
[----:B------:R-:W-:Y:S01]  /*88c0*/  BSSY B1, `(.L_x_157) ;  /* 0x000000b000017945 */ /* 0x000fe20003800000 */
[----:B------:R-:W-:Y:S02]  /*88d0*/  ISETP.LT.OR P2, PT, R41, 0x79, !P1 ;  /* 0x000000792900780c */ /* 0x000fe40004f41670 */
[----:B------:R-:W-:Y:S02]  /*88e0*/  F2FP.F16.E4M3.UNPACK_B R44, R44 ;  /* 0x0000002cff2c723e */ /* 0x000fe400020006ff */
[----:B0--3--:R-:W-:-:S03]  /*88f0*/  PRMT R32, RZ, 0x7610, R32 ;  /* 0x00007610ff207816 */ /* 0x009fc60000000020 */
[----:B------:R-:W-:-:S05]  /*8900*/  HADD2.F32 R44, -RZ, R44.H0_H0 ;  /* 0x2000002cff2c7230 */ /* 0x000fca0000004100 */
[----:B------:R-:W-:-:S04]  /*8910*/  FMUL R44, R44, UR21 ;  /* 0x000000152c2c7c20 */ /* 0x000fc80008400000 */
[----:B------:R-:W-:-:S05]  /*8920*/  FFMA R44, R165, UR20, R44 ;  /* 0x00000014a52c7c23 */ /* 0x000fca000800002c */
[----:B------:R-:W-:-:S05]  /*8930*/  F2FP.SATFINITE.E4M3.F32.PACK_AB_MERGE_C R33, RZ, R44, RZ ;  /* 0x0000002cff21723e */ /* 0x000fca00048070ff */
[----:B------:R0:W-:Y:S01]  /*8940*/  @!P0 STG.E.U8 desc[UR14][R24.64+0x79], R33 ;  /* 0x0000792118008986 */ /* 0x0001e2000c10110e */
[----:B------:R-:W-:Y:S05]  /*8950*/  @P2 BRA `(.L_x_158) ;  /* 0x0000000000042947 */ /* 0x000fea0003800000 */
[----:B------:R3:W5:Y:S02]  /*8960*/  LDG.E.U8 R32, desc[UR14][R34.64+0x78] ;  /* 0x0000780e22207981 */ /* 0x000764000c1e1100 */
.L_x_158:
[----:B------:R-:W-:Y:S05]  /*8970*/  BSYNC B1 ;  /* 0x0000000000017941 */ /* 0x000fea0003800000 */
.L_x_157:
[----:B-----5:R-:W-:Y:S01]  /*8980*/  LOP3.LUT R32, R32, 0xff, RZ, 0xc0, !PT ;  /* 0x000000ff20207812 */ /* 0x020fe200078ec0ff */
[----:B------:R-:W-:Y:S01]  /*8990*/  BSSY B1, `(.L_x_159) ;  /* 0x000000b000017945 */ /* 0x000fe20003800000 */
[----:B------:R-:W-:Y:S02]  /*89a0*/  ISETP.LT.OR P1, PT, R41, 0x7a, !P1 ;  /* 0x0000007a2900780c */ /* 0x000fe40004f21670 */
[----:B------:R-:W-:Y:S02]  /*89b0*/  F2FP.F16.E4M3.UNPACK_B R32, R32 ;  /* 0x00000020ff20723e */ /* 0x000fe400020006ff */
[----:B0-2---:R-:W-:-:S03]  /*89c0*/  PRMT R24, RZ, 0x7610, R24 ;  /* 0x00007610ff187816 */ /* 0x005fc60000000018 */
[----:B------:R-:W-:-:S05]  /*89d0*/  HADD2.F32 R32, -RZ, R32.H0_H0 ;  /* 0x20000020ff207230 */ /* 0x000fca0000004100 */
[----:B------:R-:W-:-:S04]  /*89e0*/  FMUL R25, R32, UR21 ;  /* 0x0000001520197c20 */ /* 0x000fc80008400000 */
[----:B------:R-:W-:-:S05]  /*89f0*/  FFMA R25, R164, UR20, R25 ;  /* 0x00000014a4197c23 */ /* 0x000fca0008000019 */
[----:B------:R-:W-:-:S05]  /*8a00*/  F2FP.SATFINITE.E4M3.F32.PACK_AB_MERGE_C R25, RZ, R25, RZ ;  /* 0x00000019ff19723e */ /* 0x000fca00048070ff */
[----:B------:R0:W-:Y:S01]  /*8a10*/  @!P2 STG.E.U8 desc[UR14][R26.64+0x78], R25 ;  /* 0x000078191a00a986 */ /* 0x0001e2000c10110e */
[----:B------:R-:W-:Y:S05]  /*8a20*/  @P1 BRA `(.L_x_160) ;  /* 0x0000000000041947 */ /* 0x000fea0003800000 */
[----:B------:R2:W5:Y:S02]  /*8a30*/  LDG.E.U8 R24, desc[UR14][R34.64+0x79] ;  /* 0x0000790e22187981 */ /* 0x000564000c1e1100 */
.L_x_160:
[----:B------:R-:W-:Y:S05]  /*8a40*/  BSYNC B1 ;  /* 0x0000000000017941 */ /* 0x000fea0003800000 */
.L_x_159:
[----:B-----5:R-:W-:Y:S01]  /*8a50*/  LOP3.LUT R24, R24, 0xff, RZ, 0xc0, !PT ;  /* 0x000000ff18187812 */ /* 0x020fe200078ec0ff */
[----:B------:R-:W-:Y:S01]  /*8a60*/  BSSY B1, `(.L_x_161) ;  /* 0x0000013000017945 */ /* 0x000fe20003800000 */
[----:B------:R-:W-:Y:S02]  /*8a70*/  IADD3 R33, P0, R43, 0x80, RZ ;  /* 0x000000802b217810 */ /* 0x000fe40007f1e0ff */
[----:B------:R-:W-:-:S03]  /*8a80*/  F2FP.F16.E4M3.UNPACK_B R24, R24 ;  /* 0x00000018ff18723e */ /* 0x000fc600020006ff */
[----:B0-----:R-:W-:Y:S01]  /*8a90*/  IMAD.X R25, RZ, RZ, R39, P0 ;  /* 0x000000ffff197224 */ /* 0x001fe200000e0627 */
[----:B------:R-:W-:Y:S01]  /*8aa0*/  ISETP.GE.AND P0, PT, R42, 0x81, PT ;  /* 0x000000812a00780c */ /* 0x000fe20003f06270 */
[----:B------:R-:W-:Y:S02]  /*8ab0*/  HADD2.F32 R24, -RZ, R24.H0_H0 ;  /* 0x20000018ff187230 */ /* 0x000fe40000004100 */
[----:B--234-:R-:W-:Y:S01]  /*8ac0*/  IMAD R34, R25, UR6, RZ ;  /* 0x0000000619227c24 */ /* 0x01cfe2000f8e02ff */
        /* <DEDUP_REMOVED lines=12> */
.L_x_162:
[----:B------:R-:W-:Y:S05]  /*8b90*/  BSYNC B1 ;  /* 0x0000000000017941 */ /* 0x000fea0003800000 */
.L_x_161:
[----:B-----5:R-:W-:Y:S01]  /*8ba0*/  LOP3.LUT R32, R32, 0xff, RZ, 0xc0, !PT ;  /* 0x000000ff20207812 */ /* 0x020fe200078ec0ff */
[----:B------:R-:W-:Y:S01]  /*8bb0*/  BSSY B1, `(.L_x_163) ;  /* 0x000000b000017945 */ /* 0x000fe20003800000 */
[----:B------:R-:W-:Y:S02]  /*8bc0*/  ISETP.LT.OR P2, PT, R41, 0x2, !P0 ;  /* 0x000000022900780c */ /* 0x000fe40004741670 */
[----:B------:R-:W-:Y:S02]  /*8bd0*/  F2FP.F16.E4M3.UNPACK_B R32, R32 ;  /* 0x00000020ff20723e */ /* 0x000fe400020006ff */
[----:B0-----:R-:W-:-:S03]  /*8be0*/  PRMT R26, RZ, 0x7610, R26 ;  /* 0x00007610ff1a7816 */ /* 0x001fc6000000001a */
[----:B------:R-:W-:-:S05]  /*8bf0*/  HADD2.F32 R32, -RZ, R32.H0_H0 ;  /* 0x20000020ff207230 */ /* 0x000fca0000004100 */
[----:B------:R-:W-:-:S04]  /*8c00*/  FMUL R27, R32, UR21 ;  /* 0x00000015201b7c20 */ /* 0x000fc80008400000 */
[----:B------:R-:W-:-:S05]  /*8c10*/  FFMA R27, R162, UR20, R27 ;  /* 0x00000014a21b7c23 */ /* 0x000fca000800001b */
[----:B------:R-:W-:-:S05]  /*8c20*/  F2FP.SATFINITE.E4M3.F32.PACK_AB_MERGE_C R27, RZ, R27, RZ ;  /* 0x0000001bff1b723e */ /* 0x000fca00048070ff */
[----:B------:R0:W-:Y:S01]  /*8c30*/  @!P3 STG.E.U8 desc[UR14][R28.64], R27 ;  /* 0x0000001b1c00b986 */ /* 0x0001e2000c10110e */
[----:B------:R-:W-:Y:S05]  /*8c40*/  @P2 BRA `(.L_x_164) ;  /* 0x0000000000042947 */ /* 0x000fea0003800000 */
[----:B------:R3:W5:Y:S02]  /*8c50*/  LDG.E.U8 R26, desc[UR14][R24.64+0x1] ;  /* 0x0000010e181a7981 */ /* 0x000764000c1e1100 */
.L_x_164:
[----:B------:R-:W-:Y:S05]  /*8c60*/  BSYNC B1 ;  /* 0x0000000000017941 */ /* 0x000fea0003800000 */
.L_x_163:
[----:B-----5:R-:W-:Y:S01]  /*8c70*/  LOP3.LUT R26, R26, 0xff, RZ, 0xc0, !PT ;  /* 0x000000ff1a1a7812 */ /* 0x020fe200078ec0ff */
[----:B------:R-:W-:Y:S01]  /*8c80*/  BSSY B1, `(.L_x_165) ;  /* 0x0000013000017945 */ /* 0x000fe20003800000 */
[----:B------:R-:W-:Y:S02]  /*8c90*/  IADD3 R43, P1, R43, 0x88, RZ ;  /* 0x000000882b2b7810 */ /* 0x000fe40007f3e0ff */
[----:B------:R-:W-:Y:S02]  /*8ca0*/  F2FP.F16.E4M3.UNPACK_B R26, R26 ;  /* 0x0000001aff1a723e */ /* 0x000fe400020006ff */
[----:B------:R-:W-:Y:S01]  /*8cb0*/  PRMT R32, RZ, 0x7610, R32 ;  /* 0x00007610ff207816 */ /* 0x000fe20000000020 */
[----:B------:R-:W-:Y:S01]  /*8cc0*/  IMAD.X R38, RZ, RZ, R39, P1 ;  /* 0x000000ffff267224 */ /* 0x000fe200008e0627 */
[----:B------:R-:W-:Y:S01]  /*8cd0*/  ISETP.GE.AND P1, PT, R42, 0x89, PT ;  /* 0x000000892a00780c */ /* 0x000fe20003f26270 */
[----:B------:R-:W-:Y:S02]  /*8ce0*/  HADD2.F32 R26, -RZ, R26.H0_H0 ;  /* 0x2000001aff1a7230 */ /* 0x000fe40000004100 */
[----:B------:R-:W-:Y:S01]  /*8cf0*/  IMAD R38, R38, UR6, RZ ;  /* 0x0000000626267c24 */ /* 0x000fe2000f8e02ff */
[----:B------:R-:W-:Y:S01]  /*8d00*/  ISETP.LT.OR P5, PT, R41, 0x1, !P1 ;  /* 0x000000012900780c */ /* 0x000fe20004fa1670 */
[----:B------:R-:W-:-:S04]  /*8d10*/  IMAD.WIDE.U32 R36, R43, UR6, R36 ;  /* 0x000000062b247c25 */ /* 0x000fc8000f8e0024 */
[----:B------:R-:W-:Y:S01]  /*8d20*/  FMUL R26, R26, UR21 ;  /* 0x000000151a1a7c20 */ /* 0x000fe20008400000 */
[----:B------:R-:W-:-:S03]  /*8d30*/  IMAD R43, R43, UR7, R38 ;  /* 0x000000072b2b7c24 */ /* 0x000fc6000f8e0226 */
[----:B------:R-:W-:Y:S01]  /*8d40*/  FFMA R161, R161, UR20, R26 ;  /* 0x00000014a1a17c23 */ /* 0x000fe2000800001a */
[----:B------:R-:W-:-:S04]  /*8d50*/  IADD3 R26, P3, R36, UR10, RZ ;  /* 0x0000000a241a7c10 */ /* 0x000fc8000ff7e0ff */
[----:B------:R-:W-:Y:S02]  /*8d60*/  F2FP.SATFINITE.E4M3.F32.PACK_AB_MERGE_C R161, RZ, R161, RZ ;  /* 0x000000a1ffa1723e */ /* 0x000fe400048070ff */
[----:B0-----:R-:W-:-:S03]  /*8d70*/  IADD3.X R27, R37, UR11, R43, P3, !PT ;  /* 0x0000000b251b7c10 */ /* 0x001fc60009ffe42b */
[----:B------:R0:W-:Y:S01]  /*8d80*/  @!P2 STG.E.U8 desc[UR14][R28.64+0x1], R161 ;  /* 0x000001a11c00a986 */ /* 0x0001e2000c10110e */
[----:B------:R-:W-:Y:S05]  /*8d90*/  @P5 BRA `(.L_x_166) ;  /* 0x0000000000045947 */ /* 0x000fea0003800000 */
[----:B------:R4:W5:Y:S02]  /*8da0*/  LDG.E.U8 R32, desc[UR14][R26.64] ;  /* 0x0000000e1a207981 */ /* 0x000964000c1e1100 */
.L_x_166:
[----:B------:R-:W-:Y:S05]  /*8db0*/  BSYNC B1 ;  /* 0x0000000000017941 */ /* 0x000fea0003800000 */
.L_x_165:
        /* <DEDUP_REMOVED lines=12> */
.L_x_168:
[----:B------:R-:W-:Y:S05]  /*8e80*/  BSYNC B1 ;  /* 0x0000000000017941 */ /* 0x000fea0003800000 */
.L_x_167:
        /* <DEDUP_REMOVED lines=12> */
.L_x_170:
[----:B------:R-:W-:Y:S05]  /*8f50*/  BSYNC B1 ;  /* 0x0000000000017941 */ /* 0x000fea0003800000 */
.L_x_169:
        /* <DEDUP_REMOVED lines=12> */
.L_x_172:
[----:B------:R-:W-:Y:S05]  /*9020*/  BSYNC B1 ;  /* 0x0000000000017941 */ /* 0x000fea0003800000 */
.L_x_171:
        /* <DEDUP_REMOVED lines=12> */
.L_x_174:
[----:B------:R-:W-:Y:S05]  /*90f0*/  BSYNC B1 ;  /* 0x0000000000017941 */ /* 0x000fea0003800000 */
.L_x_173:
        /* <DEDUP_REMOVED lines=12> */
.L_x_176:
[----:B------:R-:W-:Y:S05]  /*91c0*/  BSYNC B1 ;  /* 0x0000000000017941 */ /* 0x000fea0003800000 */
.L_x_175:
        /* <DEDUP_REMOVED lines=12> */
.L_x_178:
[----:B------:R-:W-:Y:S05]  /*9290*/  BSYNC B1 ;  /* 0x0000000000017941 */ /* 0x000fea0003800000 */
.L_x_177:
        /* <DEDUP_REMOVED lines=12> */
.L_x_180:
[----:B------:R-:W-:Y:S05]  /*9360*/  BSYNC B1 ;  /* 0x0000000000017941 */ /* 0x000fea0003800000 */
.L_x_179:
        /* <DEDUP_REMOVED lines=12> */
.L_x_182:
[----:B------:R-:W-:Y:S05]  /*9430*/  BSYNC B1 ;  /* 0x0000000000017941 */ /* 0x000fea0003800000 */
.L_x_181:
        /* <DEDUP_REMOVED lines=12> */
.L_x_184:
[----:B------:R-:W-:Y:S05]  /*9500*/  BSYNC B1 ;  /* 0x0000000000017941 */ /* 0x000fea0003800000 */
.L_x_183:
[----:B-----5:R-:W-:Y:S01]  /*9510*/  LOP3.LUT R32, R32, 0xff, RZ, 0xc0, !PT ;  /* 0x000000ff20207812 */ /* 0x020fe200078ec0ff */
[----:B------:R-:W-:Y:S01]  /*9520*/  BSSY B1, `(.L_x_185) ;  /* 0x000000b000017945 */ /* 0x000fe20003800000 */
[----:B------:R-:W-:Y:S02]  /*9530*/  ISETP.LT.OR P3, PT, R41, 0x19, !P0 ;  /* 0x000000192900780c */ /* 0x000fe40004761670 */
[----:B------:R-:W-:-:S05]  /*9540*/  F2FP.F16.E4M3.UNPACK_B R32, R32 ;  /* 0x00000020ff20723e */ /* 0x000fca00020006ff */
[----:B------:R-:W-:-:S05]  /*9550*/  HADD2.F32 R32, -RZ, R32.H0_H0 ;  /* 0x20000020ff207230 */ /* 0x000fca0000004100 */
[----:B------:R-:W-:-:S04]  /*9560*/  FMUL R32, R32, UR21 ;  /* 0x0000001520207c20 */ /* 0x000fc80008400000 */
[----:B------:R-:W-:Y:S01]  /*9570*/  FFMA R32, R23, UR20, R32 ;  /* 0x0000001417207c23 */ /* 0x000fe20008000020 */
[----:B------:R-:W-:-:S04]  /*9580*/  PRMT R23, RZ, 0x7610, R23 ;  /* 0x00007610ff177816 */ /* 0x000fc80000000017 */
[----:B0-----:R-:W-:-:S05]  /*9590*/  F2FP.SATFINITE.E4M3.F32.PACK_AB_MERGE_C R33, RZ, R32, RZ ;  /* 0x00000020ff21723e */ /* 0x001fca00048070ff */
[----:B------:R0:W-:Y:S01]  /*95a0*/  @!P2 STG.E.U8 desc[UR14][R30.64+0x11], R33 ;  /* 0x000011211e00a986 */ /* 0x0001e2000c10110e */
[----:B------:R-:W-:Y:S05]  /*95b0*/  @P3 BRA `(.L_x_186) ;  /* 0x0000000000043947 */ /* 0x000fea0003800000 */
[----:B------:R0:W5:Y:S02]  /*95c0*/  LDG.E.U8 R23, desc[UR14][R24.64+0x18] ;  /* 0x0000180e18177981 */ /* 0x000164000c1e1100 */
.L_x_186:
[----:B------:R-:W-:Y:S05]  /*95d0*/  BSYNC B1 ;  /* 0x0000000000017941 */ /* 0x000fea0003800000 */
.L_x_185:
        /* <DEDUP_REMOVED lines=8> */
[----:B------:R-:W-:-:S05]  /*9660*/  F2FP.SATFINITE.E4M3.F32.PACK_AB_MERGE_C R23, RZ, R23, RZ ;  /* 0x00000017ff17723e */ /* 0x000fca00048070ff */
[----:B------:R0:W-:Y:S01]  /*9670*/  @!P3 STG.E.U8 desc[UR14][R28.64+0x18], R23 ;  /* 0x000018171c00b986 */ /* 0x0001e2000c10110e */
[----:B------:R-:W-:Y:S05]  /*9680*/  @P2 BRA `(.L_x_188) ;  /* 0x0000000000042947 */ /* 0x000fea0003800000 */
[----:B------:R0:W5:Y:S02]  /*9690*/  LDG.E.U8 R22, desc[UR14][R24.64+0x19] ;  /* 0x0000190e18167981 */ /* 0x000164000c1e1100 */
.L_x_188:
[----:B------:R-:W-:Y:S05]  /*96a0*/  BSYNC B1 ;  /* 0x0000000000017941 */ /* 0x000fea0003800000 */
.L_x_187:
        /* <DEDUP_REMOVED lines=12> */
.L_x_190:
[----:B------:R-:W-:Y:S05]  /*9770*/  BSYNC B1 ;  /* 0x0000000000017941 */ /* 0x000fea0003800000 */
.L_x_189:
        /* <DEDUP_REMOVED lines=12> */
.L_x_192:
[----:B------:R-:W-:Y:S05]  /*9840*/  BSYNC B1 ;  /* 0x0000000000017941 */ /* 0x000fea0003800000 */
.L_x_191:
        /* <DEDUP_REMOVED lines=12> */
.L_x_194:
[----:B------:R-:W-:Y:S05]  /*9910*/  BSYNC B1 ;  /* 0x0000000000017941 */ /* 0x000fea0003800000 */
.L_x_193:
        /* <DEDUP_REMOVED lines=12> */
.L_x_196:
[----:B------:R-:W-:Y:S05]  /*99e0*/  BSYNC B1 ;  /* 0x0000000000017941 */ /* 0x000fea0003800000 */
.L_x_195:
        /* <DEDUP_REMOVED lines=12> */
.L_x_198:
[----:B------:R-:W-:Y:S05]  /*9ab0*/  BSYNC B1 ;  /* 0x0000000000017941 */ /* 0x000fea0003800000 */
.L_x_197:
        /* <DEDUP_REMOVED lines=12> */
.L_x_200:
[----:B------:R-:W-:Y:S05]  /*9b80*/  BSYNC B1 ;  /* 0x0000000000017941 */ /* 0x000fea0003800000 */
.L_x_199:
        /* <DEDUP_REMOVED lines=12> */
.L_x_202:
[----:B------:R-:W-:Y:S05]  /*9c50*/  BSYNC B1 ;  /* 0x0000000000017941 */ /* 0x000fea0003800000 */
.L_x_201:
        /* <DEDUP_REMOVED lines=12> */
.L_x_204:
[----:B------:R-:W-:Y:S05]  /*9d20*/  BSYNC B1 ;  /* 0x0000000000017941 */ /* 0x000fea0003800000 */
.L_x_203:
        /* <DEDUP_REMOVED lines=12> */
.L_x_206:
[----:B------:R-:W-:Y:S05]  /*9df0*/  BSYNC B1 ;  /* 0x0000000000017941 */ /* 0x000fea0003800000 */
.L_x_205:
        /* <DEDUP_REMOVED lines=12> */
.L_x_208:
[----:B------:R-:W-:Y:S05]  /*9ec0*/  BSYNC B1 ;  /* 0x0000000000017941 */ /* 0x000fea0003800000 */
.L_x_207:
        /* <DEDUP_REMOVED lines=12> */
.L_x_210:
[----:B------:R-:W-:Y:S05]  /*9f90*/  BSYNC B1 ;  /* 0x0000000000017941 */ /* 0x000fea0003800000 */
.L_x_209:
        /* <DEDUP_REMOVED lines=12> */
.L_x_212:
[----:B------:R-:W-:Y:S05]  /*a060*/  BSYNC B1 ;  /* 0x0000000000017941 */ /* 0x000fea0003800000 */
.L_x_211:
        /* <DEDUP_REMOVED lines=12> */
.L_x_214:
[----:B------:R-:W-:Y:S05]  /*a130*/  BSYNC B1 ;  /* 0x0000000000017941 */ /* 0x000fea0003800000 */
.L_x_213:
        /* <DEDUP_REMOVED lines=12> */
.L_x_216:
[----:B------:R-:W-:Y:S05]  /*a200*/  BSYNC B1 ;  /* 0x0000000000017941 */ /* 0x000fea0003800000 */
.L_x_215:
        /* <DEDUP_REMOVED lines=12> */
.L_x_218:
[----:B------:R-:W-:Y:S05]  /*a2d0*/  BSYNC B1 ;  /* 0x0000000000017941 */ /* 0x000fea0003800000 */
.L_x_217:
        /* <DEDUP_REMOVED lines=12> */
.L_x_220:
[----:B------:R-:W-:Y:S05]  /*a3a0*/  BSYNC B1 ;  /* 0x0000000000017941 */ /* 0x000fea0003800000 */
.L_x_219:
        /* <DEDUP_REMOVED lines=12> */
.L_x_222:
[----:B------:R-:W-:Y:S05]  /*a470*/  BSYNC B1 ;  /* 0x0000000000017941 */ /* 0x000fea0003800000 */
.L_x_221:
        /* <DEDUP_REMOVED lines=12> */
.L_x_224:
[----:B------:R-:W-:Y:S05]  /*a540*/  BSYNC B1 ;  /* 0x0000000000017941 */ /* 0x000fea0003800000 */
.L_x_223:
        /* <DEDUP_REMOVED lines=12> */
.L_x_226:
[----:B------:R-:W-:Y:S05]  /*a610*/  BSYNC B1 ;  /* 0x0000000000017941 */ /* 0x000fea0003800000 */
.L_x_225:
        /* <DEDUP_REMOVED lines=12> */
.L_x_228:
[----:B------:R-:W-:Y:S05]  /*a6e0*/  BSYNC B1 ;  /* 0x0000000000017941 */ /* 0x000fea0003800000 */
.L_x_227:
[----:B-----5:R-:W-:Y:S01]  /*a6f0*/  LOP3.LUT R2, R2, 0xff, RZ, 0xc0, !PT ;  /* 0x000000ff02027812 */ /* 0x020fe200078ec0ff */
[----:B------:R-:W-:Y:S01]  /*a700*/  BSSY B1, `(.L_x_229) ;  /* 0x000000b000017945 */ /* 0x000fe20003800000 */
[----:B------:R-:W-:Y:S02]  /*a710*/  ISETP.LT.OR P3, PT, R41, 0x41, !P1 ;  /* 0x000000412900780c */ /* 0x000fe40004f61670 */
[----:B------:R-:W-:-:S05]  /*a720*/  F2FP.F16.E4M3.UNPACK_B R2, R2 ;  /* 0x00000002ff02723e */ /* 0x000fca00020006ff */
[----:B------:R-:W-:-:S05]  /*a730*/  HADD2.F32 R2, -RZ, R2.H0_H0 ;  /* 0x20000002ff027230 */ /* 0x000fca0000004100 */
[----:B0-----:R-:W-:-:S04]  /*a740*/  FMUL R3, R2, UR21 ;  /* 0x0000001502037c20 */ /* 0x001fc80008400000 */
[----:B------:R-:W-:Y:S01]  /*a750*/  FFMA R3, R0, UR20, R3 ;  /* 0x0000001400037c23 */ /* 0x000fe20008000003 */
[----:B------:R-:W-:-:S04]  /*a760*/  PRMT R0, RZ, 0x7610, R0 ;  /* 0x00007610ff007816 */ /* 0x000fc80000000000 */
[----:B------:R-:W-:-:S05]  /*a770*/  F2FP.SATFINITE.E4M3.F32.PACK_AB_MERGE_C R3, RZ, R3, RZ ;  /* 0x00000003ff03723e */ /* 0x000fca00048070ff */
[----:B------:R0:W-:Y:S01]  /*a780*/  @!P2 STG.E.U8 desc[UR14][R28.64+0x41], R3 ;  /* 0x000041031c00a986 */ /* 0x0001e2000c10110e */
[----:B------:R-:W-:Y:S05]  /*a790*/  @P3 BRA `(.L_x_230) ;  /* 0x0000000000043947 */ /* 0x000fea0003800000 */
[----:B------:R0:W5:Y:S02]  /*a7a0*/  LDG.E.U8 R0, desc[UR14][R26.64+0x40] ;  /* 0x0000400e1a007981 */ /* 0x000164000c1e1100 */
.L_x_230:
[----:B------:R-:W-:Y:S05]  /*a7b0*/  BSYNC B1 ;  /* 0x0000000000017941 */ /* 0x000fea0003800000 */
.L_x_229:
[----:B------:R-:W2:Y:S01]  /*a7c0*/  LDL.LU R2, [R1] ;  /* 0x0000000001027983 */ /* 0x000ea20000300800 */
[----:B-----5:R-:W-:Y:S01]  /*a7d0*/  LOP3.LUT R0, R0, 0xff, RZ, 0xc0, !PT ;  /* 0x000000ff00007812 */ /* 0x020fe200078ec0ff */
[----:B------:R-:W-:Y:S01]  /*a7e0*/  BSSY B1, `(.L_x_231) ;  /* 0x000000b000017945 */ /* 0x000fe20003800000 */
[----:B------:R-:W-:Y:S02]  /*a7f0*/  ISETP.LT.OR P2, PT, R41, 0x42, !P1 ;  /* 0x000000422900780c */ /* 0x000fe40004f41670 */
[----:B------:R-:W-:-:S05]  /*a800*/  F2FP.F16.E4M3.UNPACK_B R0, R0 ;  /* 0x00000000ff00723e */ /* 0x000fca00020006ff */
[----:B------:R-:W-:-:S05]  /*a810*/  HADD2.F32 R0, -RZ, R0.H0_H0 ;  /* 0x20000000ff007230 */ /* 0x000fca0000004100 */
[----:B------:R-:W-:-:S04]  /*a820*/  FMUL R0, R0, UR21 ;  /* 0x0000001500007c20 */ /* 0x000fc80008400000 */
[----:B--2---:R-:W-:-:S05]  /*a830*/  FFMA R0, R2, UR20, R0 ;  /* 0x0000001402007c23 */ /* 0x004fca0008000000 */
[----:B0-----:R-:W-:Y:S02]  /*a840*/  F2FP.SATFINITE.E4M3.F32.PACK_AB_MERGE_C R3, RZ, R0, RZ ;  /* 0x00000000ff03723e */ /* 0x001fe400048070ff */
[----:B------:R-:W-:-:S03]  /*a850*/  PRMT R0, RZ, 0x7610, R0 ;  /* 0x00007610ff007816 */ /* 0x000fc60000000000 */
[----:B------:R0:W-:Y:S01]  /*a860*/  @!P3 STG.E.U8 desc[UR14][R30.64+0x40], R3 ;  /* 0x000040031e00b986 */ /* 0x0001e2000c10110e */
[----:B------:R-:W-:Y:S05]  /*a870*/  @P2 BRA `(.L_x_232) ;  /* 0x0000000000042947 */ /* 0x000fea0003800000 */
[----:B------:R2:W5:Y:S02]  /*a880*/  LDG.E.U8 R0, desc[UR14][R26.64+0x41] ;  /* 0x0000410e1a007981 */ /* 0x000564000c1e1100 */
.L_x_232:
[----:B------:R-:W-:Y:S05]  /*a890*/  BSYNC B1 ;  /* 0x0000000000017941 */ /* 0x000fea0003800000 */
.L_x_231:
[----:B------:R-:W3:Y:S01]  /*a8a0*/  LDL.LU R2, [R1+0x4] ;  /* 0x0000040001027983 */ /* 0x000ee20000300800 */
[----:B-----5:R-:W-:Y:S01]  /*a8b0*/  LOP3.LUT R0, R0, 0xff, RZ, 0xc0, !PT ;  /* 0x000000ff00007812 */ /* 0x020fe200078ec0ff */
[----:B------:R-:W-:Y:S01]  /*a8c0*/  BSSY B1, `(.L_x_233) ;  /* 0x000000b000017945 */ /* 0x000fe20003800000 */
[----:B------:R-:W-:Y:S02]  /*a8d0*/  ISETP.LT.OR P3, PT, R41, 0x49, !P0 ;  /* 0x000000492900780c */ /* 0x000fe40004761670 */
[----:B------:R-:W-:-:S05]  /*a8e0*/  F2FP.F16.E4M3.UNPACK_B R0, R0 ;  /* 0x00000000ff00723e */ /* 0x000fca00020006ff */
[----:B------:R-:W-:-:S05]  /*a8f0*/  HADD2.F32 R0, -RZ, R0.H0_H0 ;  /* 0x20000000ff007230 */ /* 0x000fca0000004100 */
[----:B------:R-:W-:-:S04]  /*a900*/  FMUL R0, R0, UR21 ;  /* 0x0000001500007c20 */ /* 0x000fc80008400000 */
[----:B---3--:R-:W-:-:S05]  /*a910*/  FFMA R0, R2, UR20, R0 ;  /* 0x0000001402007c23 */ /* 0x008fca0008000000 */
[----:B0-----:R-:W-:Y:S02]  /*a920*/  F2FP.SATFINITE.E4M3.F32.PACK_AB_MERGE_C R3, RZ, R0, RZ ;  /* 0x00000000ff03723e */ /* 0x001fe400048070ff */
[----:B------:R-:W-:-:S03]  /*a930*/  PRMT R0, RZ, 0x7610, R0 ;  /* 0x00007610ff007816 */ /* 0x000fc60000000000 */
[----:B------:R0:W-:Y:S01]  /*a940*/  @!P2 STG.E.U8 desc[UR14][R30.64+0x41], R3 ;  /* 0x000041031e00a986 */ /* 0x0001e2000c10110e */
[----:B------:R-:W-:Y:S05]  /*a950*/  @P3 BRA `(.L_x_234) ;  /* 0x0000000000043947 */ /* 0x000fea0003800000 */
[----:B------:R3:W5:Y:S02]  /*a960*/  LDG.E.U8 R0, desc[UR14][R24.64+0x48] ;  /* 0x0000480e18007981 */ /* 0x000764000c1e1100 */
.L_x_234:
[----:B------:R-:W-:Y:S05]  /*a970*/  BSYNC B1 ;  /* 0x0000000000017941 */ /* 0x000fea0003800000 */
.L_x_233:
[----:B------:R-:W2:Y:S01]  /*a980*/  LDL.LU R2, [R1+0x8] ;  /* 0x0000080001027983 */ /* 0x000ea20000300800 */
        /* <DEDUP_REMOVED lines=12> */
.L_x_236:
[----:B------:R-:W-:Y:S05]  /*aa50*/  BSYNC B1 ;  /* 0x0000000000017941 */ /* 0x000fea0003800000 */
.L_x_235:
        /* <DEDUP_REMOVED lines=13> */
.L_x_238:
[----:B------:R-:W-:Y:S05]  /*ab30*/  BSYNC B1 ;  /* 0x0000000000017941 */ /* 0x000fea0003800000 */
.L_x_237:
        /* <DEDUP_REMOVED lines=13> */
.L_x_240:
[----:B------:R-:W-:Y:S05]  /*ac10*/  BSYNC B1 ;  /* 0x0000000000017941 */ /* 0x000fea0003800000 */
.L_x_239:
        /* <DEDUP_REMOVED lines=13> */
.L_x_242:
[----:B------:R-:W-:Y:S05]  /*acf0*/  BSYNC B1 ;  /* 0x0000000000017941 */ /* 0x000fea0003800000 */
.L_x_241:
        /* <DEDUP_REMOVED lines=13> */
.L_x_244:
[----:B------:R-:W-:Y:S05]  /*add0*/  BSYNC B1 ;  /* 0x0000000000017941 */ /* 0x000fea0003800000 */
.L_x_243:
        /* <DEDUP_REMOVED lines=13> */
.L_x_246:
[----:B------:R-:W-:Y:S05]  /*aeb0*/  BSYNC B1 ;  /* 0x0000000000017941 */ /* 0x000fea0003800000 */
.L_x_245:
        /* <DEDUP_REMOVED lines=13> */
.L_x_248:
[----:B------:R-:W-:Y:S05]  /*af90*/  BSYNC B1 ;  /* 0x0000000000017941 */ /* 0x000fea0003800000 */
.L_x_247:
        /* <DEDUP_REMOVED lines=13> */
.L_x_250:
[----:B------:R-:W-:Y:S05]  /*b070*/  BSYNC B1 ;  /* 0x0000000000017941 */ /* 0x000fea0003800000 */
.L_x_249:
        /* <DEDUP_REMOVED lines=13> */
.L_x_252:
[----:B------:R-:W-:Y:S05]  /*b150*/  BSYNC B1 ;  /* 0x0000000000017941 */ /* 0x000fea0003800000 */
.L_x_251:
        /* <DEDUP_REMOVED lines=13> */
.L_x_254:
[----:B------:R-:W-:Y:S05]  /*b230*/  BSYNC B1 ;  /* 0x0000000000017941 */ /* 0x000fea0003800000 */
.L_x_253:
        /* <DEDUP_REMOVED lines=13> */
.L_x_256:
[----:B------:R-:W-:Y:S05]  /*b310*/  BSYNC B1 ;  /* 0x0000000000017941 */ /* 0x000fea0003800000 */
.L_x_255:
        /* <DEDUP_REMOVED lines=13> */
.L_x_258:
[----:B------:R-:W-:Y:S05]  /*b3f0*/  BSYNC B1 ;  /* 0x0000000000017941 */ /* 0x000fea0003800000 */
.L_x_257:
        /* <DEDUP_REMOVED lines=13> */
.L_x_260:
[----:B------:R-:W-:Y:S05]  /*b4d0*/  BSYNC B1 ;  /* 0x0000000000017941 */ /* 0x000fea0003800000 */
.L_x_259:
        /* <DEDUP_REMOVED lines=13> */
.L_x_262:
[----:B------:R-:W-:Y:S05]  /*b5b0*/  BSYNC B1 ;  /* 0x0000000000017941 */ /* 0x000fea0003800000 */
.L_x_261:
        /* <DEDUP_REMOVED lines=13> */
.L_x_264:
[----:B------:R-:W-:Y:S05]  /*b690*/  BSYNC B1 ;  /* 0x0000000000017941 */ /* 0x000fea0003800000 */
.L_x_263:
        /* <DEDUP_REMOVED lines=13> */
.L_x_266:
[----:B------:R-:W-:Y:S05]  /*b770*/  BSYNC B1 ;  /* 0x0000000000017941 */ /* 0x000fea0003800000 */
.L_x_265:
        /* <DEDUP_REMOVED lines=13> */
.L_x_268:
[----:B------:R-:W-:Y:S05]  /*b850*/  BSYNC B1 ;  /* 0x0000000000017941 */ /* 0x000fea0003800000 */
.L_x_267:
        /* <DEDUP_REMOVED lines=13> */
.L_x_270:
[----:B------:R-:W-:Y:S05]  /*b930*/  BSYNC B1 ;  /* 0x0000000000017941 */ /* 0x000fea0003800000 */
.L_x_269:
        /* <DEDUP_REMOVED lines=13> */
.L_x_272:
[----:B------:R-:W-:Y:S05]  /*ba10*/  BSYNC B1 ;  /* 0x0000000000017941 */ /* 0x000fea0003800000 */
.L_x_271:
        /* <DEDUP_REMOVED lines=13> */
.L_x_274:
[----:B------:R-:W-:Y:S05]  /*baf0*/  BSYNC B1 ;  /* 0x0000000000017941 */ /* 0x000fea0003800000 */
.L_x_273:
        /* <DEDUP_REMOVED lines=13> */
.L_x_276:
[----:B------:R-:W-:Y:S05]  /*bbd0*/  BSYNC B1 ;  /* 0x0000000000017941 */ /* 0x000fea0003800000 */
.L_x_275:
        /* <DEDUP_REMOVED lines=13> */
.L_x_278:
[----:B------:R-:W-:Y:S05]  /*bcb0*/  BSYNC B1 ;  /* 0x0000000000017941 */ /* 0x000fea0003800000 */
.L_x_277:
        /* <DEDUP_REMOVED lines=13> */
.L_x_280:
[----:B------:R-:W-:Y:S05]  /*bd90*/  BSYNC B1 ;  /* 0x0000000000017941 */ /* 0x000fea0003800000 */
.L_x_279:
        /* <DEDUP_REMOVED lines=13> */
.L_x_282:
[----:B------:R-:W-:Y:S05]  /*be70*/  BSYNC B1 ;  /* 0x0000000000017941 */ /* 0x000fea0003800000 */
.L_x_281:
        /* <DEDUP_REMOVED lines=13> */
.L_x_284:
[----:B------:R-:W-:Y:S05]  /*bf50*/  BSYNC B1 ;  /* 0x0000000000017941 */ /* 0x000fea0003800000 */
.L_x_283:
        /* <DEDUP_REMOVED lines=13> */
.L_x_286:
[----:B------:R-:W-:Y:S05]  /*c030*/  BSYNC B1 ;  /* 0x0000000000017941 */ /* 0x000fea0003800000 */
.L_x_285:
        /* <DEDUP_REMOVED lines=13> */
.L_x_288:
[----:B------:R-:W-:Y:S05]  /*c110*/  BSYNC B1 ;  /* 0x0000000000017941 */ /* 0x000fea0003800000 */
.L_x_287:
[----:B------:R-:W-:Y:S05]  /*c120*/  @P1 BRA `(.L_x_289) ;  /* 0x0000002000ac1947 */ /* 0x000fea0003800000 */
[----:B------:R-:W2:Y:S01]  /*c130*/  LDL.LU R2, [R1+0x74] ;  /* 0x0000740001027983 */ /* 0x000ea20000300800 */
[----:B-----5:R-:W-:-:S04]  /*c140*/  LOP3.LUT R0, R0, 0xff, RZ, 0xc0, !PT ;  /* 0x000000ff00007812 */ /* 0x020fc800078ec0ff */
[----:B------:R-:W-:-:S05]  /*c150*/  F2FP.F16.E4M3.UNPACK_B R0, R0 ;  /* 0x00000000ff00723e */ /* 0x000fca00020006ff */
[----:B------:R-:W-:-:S05]  /*c160*/  HADD2.F32 R0, -RZ, R0.H0_H0 ;  /* 0x20000000ff007230 */ /* 0x000fca0000004100 */
[----:B------:R-:W-:-:S04]  /*c170*/  FMUL R0, R0, UR21 ;  /* 0x0000001500007c20 */ /* 0x000fc80008400000 */
[----:B--2---:R-:W-:-:S05]  /*c180*/  FFMA R0, R2, UR20, R0 ;  /* 0x0000001402007c23 */ /* 0x004fca0008000000 */
[----:B0-----:R-:W-:-:S05]  /*c190*/  F2FP.SATFINITE.E4M3.F32.PACK_AB_MERGE_C R3, RZ, R0, RZ ;  /* 0x00000000ff03723e */ /* 0x001fca00048070ff */
[----:B------:R0:W-:Y:S01]  /*c1a0*/  STG.E.U8 desc[UR14][R30.64+0x79], R3 ;  /* 0x000079031e007986 */ /* 0x0001e2000c10110e */
[----:B------:R-:W-:Y:S05]  /*c1b0*/  BRA `(.L_x_289) ;  /* 0x0000002000887947 */ /* 0x000fea0003800000 */
.L_x_32:
[C---:B------:R-:W-:Y:S01]  /*c1c0*/  ISETP.GE.AND P3, PT, R42.reuse, 0x1, PT ;  /* 0x000000012a00780c */ /* 0x040fe20003f66270 */
[----:B------:R-:W2:Y:S01]  /*c1d0*/  LDL.LU R227, [R1+0x10] ;  /* 0x0000100001e37983 */ /* 0x000ea20000300800 */
[----:B------:R-:W-:Y:S01]  /*c1e0*/  ISETP.GE.AND P2, PT, R42, 0x9, PT ;  /* 0x000000092a00780c */ /* 0x000fe20003f46270 */
[----:B------:R-:W-:Y:S01]  /*c1f0*/  FMUL R225, R225, UR20 ;  /* 0x00000014e1e17c20 */ /* 0x000fe20008400000 */
[C---:B------:R-:W-:Y:S01]  /*c200*/  ISETP.LT.OR P0, PT, R41.reuse, 0x1, !P3 ;  /* 0x000000012900780c */ /* 0x040fe20005f01670 */
[----:B------:R-:W-:Y:S01]  /*c210*/  FMUL R226, R226, UR20 ;  /* 0x00000014e2e27c20 */ /* 0x000fe20008400000 */
[----:B------:R-:W-:Y:S01]  /*c220*/  ISETP.LT.OR P1, PT, R41, 0x2, !P3 ;  /* 0x000000022900780c */ /* 0x000fe20005f21670 */
[----:B------:R-:W-:Y:S01]  /*c230*/  FMUL R223, R223, UR20 ;  /* 0x00000014dfdf7c20 */ /* 0x000fe20008400000 */
[----:B------:R-:W-:Y:S01]  /*c240*/  ISETP.LT.OR P6, PT, R41, 0x2, !P2 ;  /* 0x000000022900780c */ /* 0x000fe200057c1670 */
[----:B------:R-:W-:Y:S01]  /*c250*/  FMUL R224, R224, UR20 ;  /* 0x00000014e0e07c20 */ /* 0x000fe20008400000 */
[----:B------:R-:W-:-:S02]  /*c260*/  F2FP.SATFINITE.E4M3.F32.PACK_AB_MERGE_C R33, RZ, R226, RZ ;  /* 0x000000e2ff21723e */ /* 0x000fc400048070ff */
[----:B------:R-:W-:Y:S01]  /*c270*/  F2FP.SATFINITE.E4M3.F32.PACK_AB_MERGE_C R225, RZ, R225, RZ ;  /* 0x000000e1ffe1723e */ /* 0x000fe200048070ff */
[----:B------:R-:W-:Y:S01]  /*c280*/  FMUL R222, R222, UR20 ;  /* 0x00000014dede7c20 */ /* 0x000fe20008400000 */
[----:B------:R-:W-:Y:S01]  /*c290*/  ISETP.LT.OR P5, PT, R41, 0x1, !P2 ;  /* 0x000000012900780c */ /* 0x000fe200057a1670 */
[----:B------:R-:W-:Y:S01]  /*c2a0*/  FMUL R221, R221, UR20 ;  /* 0x00000014dddd7c20 */ /* 0x000fe20008400000 */
[----:B------:R-:W-:Y:S01]  /*c2b0*/  F2FP.SATFINITE.E4M3.F32.PACK_AB_MERGE_C R223, RZ, R223, RZ ;  /* 0x000000dfffdf723e */ /* 0x000fe200048070ff */
[----:B------:R0:W-:Y:S01]  /*c2c0*/  @!P0 STG.E.U8 desc[UR14][R24.64], R33 ;  /* 0x0000002118008986 */ /* 0x0001e2000c10110e */
[----:B------:R-:W-:-:S03]  /*c2d0*/  ISETP.LT.OR P0, PT, R41, 0x9, !P3 ;  /* 0x000000092900780c */ /* 0x000fc60005f01670 */
[----:B------:R-:W-:Y:S01]  /*c2e0*/  @!P1 STG.E.U8 desc[UR14][R24.64+0x1], R225 ;  /* 0x000001e118009986 */ /* 0x000fe2000c10110e */
[----:B------:R-:W-:-:S03]  /*c2f0*/  ISETP.LT.OR P1, PT, R41, 0xa, !P3 ;  /* 0x0000000a2900780c */ /* 0x000fc60005f21670 */
[----:B------:R-:W-:Y:S01]  /*c300*/  @!P6 STG.E.U8 desc[UR14][R26.64+0x1], R223 ;  /* 0x000001df1a00e986 */ /* 0x000fe2000c10110e */
[----:B------:R-:W-:Y:S01]  /*c310*/  ISETP.LT.OR P6, PT, R41, 0xa, !P2 ;  /* 0x0000000a2900780c */ /* 0x000fe200057c1670 */
[----:B------:R-:W-:Y:S01]  /*c320*/  FMUL R219, R219, UR20 ;  /* 0x00000014dbdb7c20 */ /* 0x000fe20008400000 */
[----:B------:R-:W-:Y:S01]  /*c330*/  F2FP.SATFINITE.E4M3.F32.PACK_AB_MERGE_C R35, RZ, R224, RZ ;  /* 0x000000e0ff23723e */ /* 0x000fe200048070ff */
[----:B------:R-:W-:Y:S01]  /*c340*/  FMUL R220, R220, UR20 ;  /* 0x00000014dcdc7c20 */ /* 0x000fe20008400000 */
[----:B0-----:R-:W-:Y:S01]  /*c350*/  F2FP.SATFINITE.E4M3.F32.PACK_AB_MERGE_C R33, RZ, R222, RZ ;  /* 0x000000deff21723e */ /* 0x001fe200048070ff */
[----:B------:R-:W-:Y:S01]  /*c360*/  FMUL R218, R218, UR20 ;  /* 0x00000014dada7c20 */ /* 0x000fe20008400000 */
[----:B------:R-:W-:Y:S01]  /*c370*/  F2FP.SATFINITE.E4M3.F32.PACK_AB_MERGE_C R221, RZ, R221, RZ ;  /* 0x000000ddffdd723e */ /* 0x000fe200048070ff */
[----:B------:R0:W-:Y:S01]  /*c380*/  @!P5 STG.E.U8 desc[UR14][R26.64], R35 ;  /* 0x000000231a00d986 */ /* 0x0001e2000c10110e */
[C---:B------:R-:W-:Y:S02]  /*c390*/  ISETP.LT.OR P5, PT, R41.reuse, 0x9, !P2 ;  /* 0x000000092900780c */ /* 0x040fe400057a1670 */
        /* <DEDUP_REMOVED lines=8> */
[----:B0-----:R-:W-:Y:S01]  /*c420*/  F2FP.SATFINITE.E4M3.F32.PACK_AB_MERGE_C R35, RZ, R220, RZ ;  /* 0x000000dcff23723e */ /* 0x001fe200048070ff */
[----:B------:R-:W-:Y:S01]  /*c430*/  FMUL R215, R215, UR20 ;  /* 0x00000014d7d77c20 */ /* 0x000fe20008400000 */
[----:B------:R-:W4:Y:S01]  /*c440*/  LDL.LU R226, [R1+0xc] ;  /* 0x00000c0001e27983 */ /* 0x000f220000300800 */
[----:B---3--:R-:W-:Y:S02]  /*c450*/  F2FP.SATFINITE.E4M3.F32.PACK_AB_MERGE_C R33, RZ, R218, RZ ;  /* 0x000000daff21723e */ /* 0x008fe400048070ff */
[----:B------:R-:W-:Y:S01]  /*c460*/  F2FP.SATFINITE.E4M3.F32.PACK_AB_MERGE_C R217, RZ, R217, RZ ;  /* 0x000000d9ffd9723e */ /* 0x000fe200048070ff */
[----:B------:R0:W-:Y:S01]  /*c470*/  @!P5 STG.E.U8 desc[UR14][R26.64+0x8], R35 ;  /* 0x000008231a00d986 */ /* 0x0001e2000c10110e */
[----:B------:R-:W-:-:S02]  /*c480*/  ISETP.LT.OR P5, PT, R41, 0x11, !P2 ;  /* 0x000000112900780c */ /* 0x000fc400057a1670 */
[----:B------:R-:W-:Y:S01]  /*c490*/  F2FP.SATFINITE.E4M3.F32.PACK_AB_MERGE_C R215, RZ, R215, RZ ;  /* 0x000000d7ffd7723e */ /* 0x000fe200048070ff */
[----:B------:R-:W3:Y:S01]  /*c4a0*/  LDL.LU R224, [R1+0x8] ;  /* 0x0000080001e07983 */ /* 0x000ee20000300800 */
[----:B------:R-:W-:-:S03]  /*c4b0*/  FMUL R216, R216, UR20 ;  /* 0x00000014d8d87c20 */ /* 0x000fc60008400000 */
[----:B------:R-:W4:Y:S04]  /*c4c0*/  LDL.LU R225, [R1+0x4] ;  /* 0x0000040001e17983 */ /* 0x000f280000300800 */
[----:B------:R-:W3:Y:S01]  /*c4d0*/  LDL.LU R223, [R1] ;  /* 0x0000000001df7983 */ /* 0x000ee20000300800 */
[----:B0-----:R-:W-:Y:S01]  /*c4e0*/  F2FP.SATFINITE.E4M3.F32.PACK_AB_MERGE_C R35, RZ, R216, RZ ;  /* 0x000000d8ff23723e */ /* 0x001fe200048070ff */
[----:B------:R-:W-:Y:S01]  /*c4f0*/  FMUL R214, R214, UR20 ;  /* 0x00000014d6d67c20 */ /* 0x000fe20008400000 */
[----:B------:R-:W-:Y:S01]  /*c500*/  FMUL R213, R213, UR20 ;  /* 0x00000014d5d57c20 */ /* 0x000fe20008400000 */
[----:B------:R0:W-:Y:S01]  /*c510*/  @!P0 STG.E.U8 desc[UR14][R24.64+0x10], R33 ;  /* 0x0000102118008986 */ /* 0x0001e2000c10110e */
[----:B------:R-:W-:Y:S01]  /*c520*/  ISETP.LT.OR P0, PT, R41, 0x19, !P3 ;  /* 0x000000192900780c */ /* 0x000fe20005f01670 */
[----:B------:R-:W-:Y:S01]  /*c530*/  FMUL R211, R211, UR20 ;  /* 0x00000014d3d37c20 */ /* 0x000fe20008400000 */
[----:B------:R-:W-:Y:S01]  /*c540*/  FMUL R212, R212, UR20 ;  /* 0x00000014d4d47c20 */ /* 0x000fe20008400000 */
[----:B------:R-:W-:Y:S01]  /*c550*/  @!P1 STG.E.U8 desc[UR14][R24.64+0x11], R217 ;  /* 0x000011d918009986 */ /* 0x000fe2000c10110e */
[C---:B------:R-:W-:Y:S01]  /*c560*/  ISETP.LT.OR P1, PT, R41.reuse, 0x1a, !P3 ;  /* 0x0000001a2900780c */ /* 0x040fe20005f21670 */
[----:B------:R-:W-:Y:S01]  /*c570*/  FMUL R210, R210, UR20 ;  /* 0x00000014d2d27c20 */ /* 0x000fe20008400000 */
[----:B------:R-:W-:Y:S01]  /*c580*/  F2FP.SATFINITE.E4M3.F32.PACK_AB_MERGE_C R213, RZ, R213, RZ ;  /* 0x000000d5ffd5723e */ /* 0x000fe200048070ff */
[----:B------:R-:W-:Y:S01]  /*c590*/  @!P6 STG.E.U8 desc[UR14][R26.64+0x11], R215 ;  /* 0x000011d71a00e986 */ /* 0x000fe2000c10110e */
[----:B------:R-:W-:Y:S01]  /*c5a0*/  ISETP.LT.OR P6, PT, R41, 0x1a, !P2 ;  /* 0x0000001a2900780c */ /* 0x000fe200057c1670 */
[----:B------:R-:W-:Y:S01]  /*c5b0*/  FMUL R209, R209, UR20 ;  /* 0x00000014d1d17c20 */ /* 0x000fe20008400000 */
[----:B------:R-:W-:Y:S01]  /*c5c0*/  F2FP.SATFINITE.E4M3.F32.PACK_AB_MERGE_C R211, RZ, R211, RZ ;  /* 0x000000d3ffd3723e */ /* 0x000fe200048070ff */
[----:B------:R1:W-:Y:S01]  /*c5d0*/  @!P5 STG.E.U8 desc[UR14][R26.64+0x10], R35 ;  /* 0x000010231a00d986 */ /* 0x0003e2000c10110e */
[----:B0-----:R-:W-:Y:S01]  /*c5e0*/  F2FP.SATFINITE.E4M3.F32.PACK_AB_MERGE_C R33, RZ, R214, RZ ;  /* 0x000000d6ff21723e */ /* 0x001fe200048070ff */
[----:B------:R-:W-:Y:S01]  /*c5f0*/  FMUL R207, R207, UR20 ;  /* 0x00000014cfcf7c20 */ /* 0x000fe20008400000 */
[C---:B------:R-:W-:Y:S01]  /*c600*/  ISETP.LT.OR P5, PT, R41.reuse, 0x19, !P2 ;  /* 0x000000192900780c */ /* 0x040fe200057a1670 */
[----:B------:R-:W-:Y:S01]  /*c610*/  FMUL R208, R208, UR20 ;  /* 0x00000014d0d07c20 */ /* 0x000fe20008400000 */
[----:B------:R-:W-:Y:S01]  /*c620*/  F2FP.SATFINITE.E4M3.F32.PACK_AB_MERGE_C R209, RZ, R209, RZ ;  /* 0x000000d1ffd1723e */ /* 0x000fe200048070ff */
[----:B------:R0:W-:Y:S01]  /*c630*/  @!P0 STG.E.U8 desc[UR14][R24.64+0x18], R33 ;  /* 0x0000182118008986 */ /* 0x0001e2000c10110e */
[C---:B------:R-:W-:Y:S01]  /*c640*/  ISETP.LT.OR P0, PT, R41.reuse, 0x21, !P3 ;  /* 0x000000212900780c */ /* 0x040fe20005f01670 */
[----:B------:R-:W-:Y:S01]  /*c650*/  FMUL R206, R206, UR20 ;  /* 0x00000014cece7c20 */ /* 0x000fe20008400000 */
[----:B------:R-:W-:Y:S01]  /*c660*/  F2FP.SATFINITE.E4M3.F32.PACK_AB_MERGE_C R207, RZ, R207, RZ ;  /* 0x000000cfffcf723e */ /* 0x000fe200048070ff */
[----:B------:R-:W-:Y:S01]  /*c670*/  @!P1 STG.E.U8 desc[UR14][R24.64+0x19], R213 ;  /* 0x000019d518009986 */ /* 0x000fe2000c10110e */
[----:B------:R-:W-:Y:S01]  /*c680*/  ISETP.LT.OR P1, PT, R41, 0x22, !P3 ;  /* 0x000000222900780c */ /* 0x000fe20005f21670 */
[----:B------:R-:W-:Y:S01]  /*c690*/  FMUL R205, R205, UR20 ;  /* 0x00000014cdcd7c20 */ /* 0x000fe20008400000 */
[----:B-1----:R-:W-:Y:S01]  /*c6a0*/  F2FP.SATFINITE.E4M3.F32.PACK_AB_MERGE_C R35, RZ, R212, RZ ;  /* 0x000000d4ff23723e */ /* 0x002fe200048070ff */
        /* <DEDUP_REMOVED lines=11> */
[----:B------:R-:W-:Y:S01]  /*c760*/  ISETP.LT.OR P0, PT, R41, 0x29, !P3 ;  /* 0x000000292900780c */ /* 0x000fe20005f01670 */
[----:B------:R-:W-:Y:S01]  /*c770*/  FMUL R201, R201, UR20 ;  /* 0x00000014c9c97c20 */ /* 0x000fe20008400000 */
[----:B------:R-:W-:Y:S01]  /*c780*/  FMUL R199, R199, UR20 ;  /* 0x00000014c7c77c20 */ /* 0x000fe20008400000 */
[----:B------:R-:W-:Y:S01]  /*c790*/  @!P1 STG.E.U8 desc[UR14][R24.64+0x21], R209 ;  /* 0x000021d118009986 */ /* 0x000fe2000c10110e */
[C---:B------:R-:W-:Y:S01]  /*c7a0*/  ISETP.LT.OR P1, PT, R41.reuse, 0x2a, !P3 ;  /* 0x0000002a2900780c */ /* 0x040fe20005f21670 */
        /* <DEDUP_REMOVED lines=9> */
[----:B------:R-:W-:Y:S01]  /*c840*/  ISETP.LT.OR P5, PT, R41, 0x29, !P2 ;  /* 0x000000292900780c */ /* 0x000fe200057a1670 */
[----:B------:R-:W-:Y:S01]  /*c850*/  FMUL R195, R195, UR20 ;  /* 0x00000014c3c37c20 */ /* 0x000fe20008400000 */
[----:B------:R-:W-:Y:S01]  /*c860*/  F2FP.SATFINITE.E4M3.F32.PACK_AB_MERGE_C R199, RZ, R199, RZ ;  /* 0x000000c7ffc7723e */ /* 0x000fe200048070ff */
[----:B------:R0:W-:Y:S01]  /*c870*/  @!P0 STG.E.U8 desc[UR14][R24.64+0x28], R33 ;  /* 0x0000282118008986 */ /* 0x0001e2000c10110e */
[C---:B------:R-:W-:Y:S01]  /*c880*/  ISETP.LT.OR P0, PT, R41.reuse, 0x31, !P3 ;  /* 0x000000312900780c */ /* 0x040fe20005f01670 */
[----:B------:R-:W-:Y:S01]  /*c890*/  FMUL R196, R196, UR20 ;  /* 0x00000014c4c47c20 */ /* 0x000fe20008400000 */
[----:B------:R-:W-:Y:S01]  /*c8a0*/  F2FP.SATFINITE.E4M3.F32.PACK_AB_MERGE_C R197, RZ, R197, RZ ;  /* 0x000000c5ffc5723e */ /* 0x000fe200048070ff */
        /* <DEDUP_REMOVED lines=59> */
[C---:B------:R-:W-:Y:S01]  /*cc60*/  ISETP.LT.OR P6, PT, R41.reuse, 0x4a, !P2 ;  /* 0x0000004a2900780c */ /* 0x040fe200057c1670 */
        /* <DEDUP_REMOVED lines=57> */
[----:B------:R-:W-:Y:S01]  /*d000*/  ISETP.LT.OR P5, PT, R41, 0x61, !P3 ;  /* 0x000000612900780c */ /* 0x000fe20005fa1670 */
[----:B------:R-:W-:Y:S01]  /*d010*/  FMUL R161, R161, UR20 ;  /* 0x00000014a1a17c20 */ /* 0x000fe20008400000 */
[----:B0-----:R-:W-:Y:S01]  /*d020*/  F2FP.SATFINITE.E4M3.F32.PACK_AB_MERGE_C R33, RZ, R178, RZ ;  /* 0x000000b2ff21723e */ /* 0x001fe200048070ff */
[----:B------:R-:W-:Y:S01]  /*d030*/  FMUL R160, R160, UR20 ;  /* 0x00000014a0a07c20 */ /* 0x000fe20008400000 */
[----:B------:R-:W-:Y:S01]  /*d040*/  FMUL R159, R159, UR20 ;  /* 0x000000149f9f7c20 */ /* 0x000fe20008400000 */
[----:B------:R-:W-:Y:S01]  /*d050*/  FMUL R157, R157, UR20 ;  /* 0x000000149d9d7c20 */ /* 0x000fe20008400000 */
[----:B------:R-:W-:Y:S01]  /*d060*/  F2FP.SATFINITE.E4M3.F32.PACK_AB_MERGE_C R161, RZ, R161, RZ ;  /* 0x000000a1ffa1723e */ /* 0x000fe200048070ff */
[----:B------:R-:W-:Y:S01]  /*d070*/  FMUL R158, R158, UR20 ;  /* 0x000000149e9e7c20 */ /* 0x000fe20008400000 */
[----:B------:R-:W-:Y:S01]  /*d080*/  FMUL R156, R156, UR20 ;  /* 0x000000149c9c7c20 */ /* 0x000fe20008400000 */
[----:B------:R-:W-:Y:S01]  /*d090*/  @!P6 STG.E.U8 desc[UR14][R24.64+0x61], R177 ;  /* 0x000061b11800e986 */ /* 0x000fe2000c10110e */
[----:B------:R-:W-:Y:S01]  /*d0a0*/  ISETP.LT.OR P6, PT, R41, 0x69, !P3 ;  /* 0x000000692900780c */ /* 0x000fe20005fc1670 */
[----:B------:R-:W-:Y:S01]  /*d0b0*/  FMUL R155, R155, UR20 ;  /* 0x000000149b9b7c20 */ /* 0x000fe20008400000 */
[----:B-1----:R-:W-:Y:S01]  /*d0c0*/  F2FP.SATFINITE.E4M3.F32.PACK_AB_MERGE_C R35, RZ, R176, RZ ;  /* 0x000000b0ff23723e */ /* 0x002fe200048070ff */
[----:B------:R0:W-:Y:S01]  /*d0d0*/  @!P5 STG.E.U8 desc[UR14][R24.64+0x60], R33 ;  /* 0x000060211800d986 */ /* 0x0001e2000c10110e */
        /* <DEDUP_REMOVED lines=16> */
[----:B-1----:R-:W-:Y:S01]  /*d1e0*/  F2FP.SATFINITE.E4M3.F32.PACK_AB_MERGE_C R35, RZ, R170, RZ ;  /* 0x000000aaff23723e */ /* 0x002fe200048070ff */
[----:B------:R-:W-:Y:S01]  /*d1f0*/  @!P0 STG.E.U8 desc[UR14][R24.64+0x69], R173 ;  /* 0x000069ad18008986 */ /* 0x000fe2000c10110e */
        /* <DEDUP_REMOVED lines=12> */
[----:B------:R-:W-:Y:S01]  /*d2c0*/  ISETP.LT.OR P6, PT, R41, 0x79, !P3 ;  /* 0x000000792900780c */ /* 0x000fe20005fc1670 */
[----:B------:R-:W-:Y:S01]  /*d2d0*/  FMUL R17, R17, UR20 ;  /* 0x0000001411117c20 */ /* 0x000fe20008400000 */
[----:B------:R-:W-:Y:S01]  /*d2e0*/  ISETP.LT.OR P3, PT, R41, 0x7a, !P3 ;  /* 0x0000007a2900780c */ /* 0x000fe20005f61670 */
[----:B------:R-:W-:Y:S01]  /*d2f0*/  @!P0 STG.E.U8 desc[UR14][R24.64+0x71], R169 ;  /* 0x000071a918008986 */ /* 0x000fe2000c10110e */
[----:B0-----:R-:W-:Y:S01]  /*d300*/  F2FP.SATFINITE.E4M3.F32.PACK_AB_MERGE_C R33, RZ, R168, RZ ;  /* 0x000000a8ff21723e */ /* 0x001fe200048070ff */
[----:B------:R-:W-:Y:S01]  /*d310*/  FMUL R18, R18, UR20 ;  /* 0x0000001412127c20 */ /* 0x000fe20008400000 */
[----:B------:R-:W-:Y:S01]  /*d320*/  ISETP.GE.AND P0, PT, R42, 0x89, PT ;  /* 0x000000892a00780c */ /* 0x000fe20003f06270 */
[----:B------:R-:W-:Y:S01]  /*d330*/  FMUL R16, R16, UR20 ;  /* 0x0000001410107c20 */ /* 0x000fe20008400000 */
[----:B------:R-:W-:Y:S01]  /*d340*/  F2FP.SATFINITE.E4M3.F32.PACK_AB_MERGE_C R21, RZ, R21, RZ ;  /* 0x00000015ff15723e */ /* 0x000fe200048070ff */
[----:B------:R0:W-:Y:S01]  /*d350*/  @!P1 STG.E.U8 desc[UR14][R26.64+0x70], R33 ;  /* 0x000070211a009986 */ /* 0x0001e2000c10110e */
[----:B------:R-:W-:Y:S01]  /*d360*/  ISETP.GE.AND P1, PT, R42, 0x81, PT ;  /* 0x000000812a00780c */ /* 0x000fe20003f26270 */
[----:B------:R-:W-:Y:S01]  /*d370*/  FMUL R15, R15, UR20 ;  /* 0x000000140f0f7c20 */ /* 0x000fe20008400000 */
[----:B-1----:R-:W-:Y:S01]  /*d380*/  F2FP.SATFINITE.E4M3.F32.PACK_AB_MERGE_C R35, RZ, R166, RZ ;  /* 0x000000a6ff23723e */ /* 0x002fe200048070ff */
[----:B------:R-:W-:Y:S01]  /*d390*/  @!P5 STG.E.U8 desc[UR14][R26.64+0x71], R167 ;  /* 0x000071a71a00d986 */ /* 0x000fe2000c10110e */
[----:B------:R-:W-:Y:S01]  /*d3a0*/  ISETP.LT.OR P5, PT, R41, 0x79, !P2 ;  /* 0x000000792900780c */ /* 0x000fe200057a1670 */
[----:B------:R-:W-:Y:S01]  /*d3b0*/  FMUL R13, R13, UR20 ;  /* 0x000000140d0d7c20 */ /* 0x000fe20008400000 */
[C---:B------:R-:W-:Y:S01]  /*d3c0*/  ISETP.LT.OR P2, PT, R41.reuse, 0x7a, !P2 ;  /* 0x0000007a2900780c */ /* 0x040fe20005741670 */
        /* <DEDUP_REMOVED lines=9> */
[----:B------:R-:W-:Y:S01]  /*d460*/  F2FP.SATFINITE.E4M3.F32.PACK_AB_MERGE_C R17, RZ, R17, RZ ;  /* 0x00000011ff11723e */ /* 0x000fe200048070ff */
[----:B------:R-:W-:Y:S01]  /*d470*/  @!P5 STG.E.U8 desc[UR14][R26.64+0x78], R37 ;  /* 0x000078251a00d986 */ /* 0x000fe2000c10110e */
[----:B------:R-:W-:Y:S01]  /*d480*/  ISETP.LT.OR P5, PT, R41, 0x1, !P0 ;  /* 0x000000012900780c */ /* 0x000fe200047a1670 */
[----:B------:R-:W-:Y:S01]  /*d490*/  FMUL R9, R9, UR20 ;  /* 0x0000001409097c20 */ /* 0x000fe20008400000 */
[----:B------:R-:W-:Y:S01]  /*d4a0*/  F2FP.SATFINITE.E4M3.F32.PACK_AB_MERGE_C R15, RZ, R15, RZ ;  /* 0x0000000fff0f723e */ /* 0x000fe200048070ff */
[----:B------:R0:W-:Y:S01]  /*d4b0*/  @!P2 STG.E.U8 desc[UR14][R26.64+0x79], R163 ;  /* 0x000079a31a00a986 */ /* 0x0001e2000c10110e */
[C---:B------:R-:W-:Y:S01]  /*d4c0*/  ISETP.LT.OR P2, PT, R41.reuse, 0xa, !P1 ;  /* 0x0000000a2900780c */ /* 0x040fe20004f41670 */
        /* <DEDUP_REMOVED lines=9> */
[----:B------:R-:W-:Y:S01]  /*d560*/  F2FP.SATFINITE.E4M3.F32.PACK_AB_MERGE_C R11, RZ, R11, RZ ;  /* 0x0000000bff0b723e */ /* 0x000fe200048070ff */
[----:B------:R2:W-:Y:S01]  /*d570*/  @!P5 STG.E.U8 desc[UR14][R30.64], R33 ;  /* 0x000000211e00d986 */ /* 0x0005e2000c10110e */
[----:B------:R-:W-:Y:S01]  /*d580*/  ISETP.LT.OR P5, PT, R41, 0x9, !P0 ;  /* 0x000000092900780c */ /* 0x000fe200047a1670 */
[----:B------:R-:W-:Y:S01]  /*d590*/  FMUL R5, R5, UR20 ;  /* 0x0000001405057c20 */ /* 0x000fe20008400000 */
[----:B0-----:R-:W-:Y:S01]  /*d5a0*/  F2FP.SATFINITE.E4M3.F32.PACK_AB_MERGE_C R27, RZ, R156, RZ ;  /* 0x0000009cff1b723e */ /* 0x001fe200048070ff */
[----:B-----5:R-:W-:Y:S01]  /*d5b0*/  FMUL R0, R0, UR20 ;  /* 0x0000001400007c20 */ /* 0x020fe20008400000 */
[----:B------:R-:W-:Y:S01]  /*d5c0*/  F2FP.SATFINITE.E4M3.F32.PACK_AB_MERGE_C R9, RZ, R9, RZ ;  /* 0x00000009ff09723e */ /* 0x000fe200048070ff */
[----:B------:R-:W-:Y:S01]  /*d5d0*/  FMUL R6, R6, UR20 ;  /* 0x0000001406067c20 */ /* 0x000fe20008400000 */
[----:B------:R-:W-:Y:S01]  /*d5e0*/  F2FP.SATFINITE.E4M3.F32.PACK_AB_MERGE_C R7, RZ, R7, RZ ;  /* 0x00000007ff07723e */ /* 0x000fe200048070ff */
[----:B------:R-:W4:Y:S01]  /*d5f0*/  LDL.LU R221, [R1+0x14] ;  /* 0x0000140001dd7983 */ /* 0x000f220000300800 */
[----:B-1----:R-:W-:Y:S01]  /*d600*/  F2FP.SATFINITE.E4M3.F32.PACK_AB_MERGE_C R25, RZ, R158, RZ ;  /* 0x0000009eff19723e */ /* 0x002fe200048070ff */
[----:B------:R-:W-:Y:S01]  /*d610*/  FMUL R2, R2, UR20 ;  /* 0x0000001402027c20 */ /* 0x000fe20008400000 */
[----:B------:R-:W-:Y:S01]  /*d620*/  F2FP.SATFINITE.E4M3.F32.PACK_AB_MERGE_C R5, RZ, R5, RZ ;  /* 0x00000005ff05723e */ /* 0x000fe200048070ff */
[----:B------:R-:W-:Y:S01]  /*d630*/  @!P6 STG.E.U8 desc[UR14][R30.64+0x1], R159 ;  /* 0x0000019f1e00e986 */ /* 0x000fe2000c10110e */
[----:B------:R-:W-:Y:S01]  /*d640*/  ISETP.LT.OR P6, PT, R41, 0xa, !P0 ;  /* 0x0000000a2900780c */ /* 0x000fe200047c1670 */
[----:B------:R-:W-:Y:S01]  /*d650*/  FMUL R3, R3, UR20 ;  /* 0x0000001403037c20 */ /* 0x000fe20008400000 */
[----:B--2---:R-:W-:Y:S01]  /*d660*/  F2FP.SATFINITE.E4M3.F32.PACK_AB_MERGE_C R33, RZ, R152, RZ ;  /* 0x00000098ff21723e */ /* 0x004fe200048070ff */
[----:B------:R-:W-:Y:S01]  /*d670*/  @!P2 STG.E.U8 desc[UR14][R28.64+0x9], R157 ;  /* 0x0000099d1c00a986 */ /* 0x000fe2000c10110e */
[----:B------:R-:W-:Y:S01]  /*d680*/  ISETP.LT.OR P2, PT, R41, 0x12, !P1 ;  /* 0x000000122900780c */ /* 0x000fe20004f41670 */
[----:B------:R-:W-:-:S02]  /*d690*/  FMUL R4, R4, UR20 ;  /* 0x0000001404047c20 */ /* 0x000fc40008400000 */
[----:B------:R0:W-:Y:S01]  /*d6a0*/  @!P3 STG.E.U8 desc[UR14][R28.64+0x8], R25 ;  /* 0x000008191c00b986 */ /* 0x0001e2000c10110e */
[----:B------:R-:W-:-:S03]  /*d6b0*/  ISETP.LT.OR P3, PT, R41, 0x11, !P1 ;  /* 0x000000112900780c */ /* 0x000fc60004f61670 */
[----:B------:R1:W-:Y:S01]  /*d6c0*/  @!P5 STG.E.U8 desc[UR14][R30.64+0x8], R27 ;  /* 0x0000081b1e00d986 */ /* 0x0003e2000c10110e */
[----:B------:R-:W-:-:S03]  /*d6d0*/  ISETP.LT.OR P5, PT, R41, 0x11, !P0 ;  /* 0x000000112900780c */ /* 0x000fc600047a1670 */
[----:B------:R-:W-:Y:S01]  /*d6e0*/  @!P6 STG.E.U8 desc[UR14][R30.64+0x9], R155 ;  /* 0x0000099b1e00e986 */ /* 0x000fe2000c10110e */
[----:B------:R-:W-:-:S03]  /*d6f0*/  ISETP.LT.OR P6, PT, R41, 0x12, !P0 ;  /* 0x000000122900780c */ /* 0x000fc600047c1670 */
[----:B------:R-:W-:Y:S01]  /*d700*/  @!P2 STG.E.U8 desc[UR14][R28.64+0x11], R153 ;  /* 0x000011991c00a986 */ /* 0x000fe2000c10110e */
[----:B------:R-:W-:Y:S02]  /*d710*/  ISETP.LT.OR P2, PT, R41, 0x1a, !P1 ;  /* 0x0000001a2900780c */ /* 0x000fe40004f41670 */
[----:B0-----:R-:W-:Y:S01]  /*d720*/  F2FP.SATFINITE.E4M3.F32.PACK_AB_MERGE_C R25, RZ, R154, RZ ;  /* 0x0000009aff19723e */ /* 0x001fe200048070ff */
[----:B------:R-:W2:Y:S01]  /*d730*/  LDL.LU R220, [R1+0x18] ;  /* 0x0000180001dc7983 */ /* 0x000ea20000300800 */
[----:B-1----:R-:W-:-:S03]  /*d740*/  F2FP.SATFINITE.E4M3.F32.PACK_AB_MERGE_C R27, RZ, R20, RZ ;  /* 0x00000014ff1b723e */ /* 0x002fc600048070ff */
[----:B------:R0:W-:Y:S01]  /*d750*/  @!P3 STG.E.U8 desc[UR14][R28.64+0x10], R25 ;  /* 0x000010191c00b986 */ /* 0x0001e2000c10110e */
[----:B------:R-:W-:-:S03]  /*d760*/  ISETP.LT.OR P3, PT, R41, 0x19, !P1 ;  /* 0x000000192900780c */ /* 0x000fc60004f61670 */
[----:B------:R-:W-:Y:S01]  /*d770*/  @!P5 STG.E.U8 desc[UR14][R30.64+0x10], R33 ;  /* 0x000010211e00d986 */ /* 0x000fe2000c10110e */
[----:B------:R-:W-:-:S03]  /*d780*/  ISETP.LT.OR P5, PT, R41, 0x19, !P0 ;  /* 0x000000192900780c */ /* 0x000fc600047a1670 */
[----:B------:R1:W-:Y:S01]  /*d790*/  @!P6 STG.E.U8 desc[UR14][R30.64+0x11], R23 ;  /* 0x000011171e00e986 */ /* 0x0003e2000c10110e */
[----:B------:R-:W-:-:S03]  /*d7a0*/  ISETP.LT.OR P6, PT, R41, 0x1a, !P0 ;  /* 0x0000001a2900780c */ /* 0x000fc600047c1670 */
[----:B------:R3:W-:Y:S01]  /*d7b0*/  @!P2 STG.E.U8 desc[UR14][R28.64+0x19], R21 ;  /* 0x000019151c00a986 */ /* 0x0007e2000c10110e */
[C---:B------:R-:W-:Y:S02]  /*d7c0*/  ISETP.LT.OR P2, PT, R41.reuse, 0x22, !P1 ;  /* 0x000000222900780c */ /* 0x040fe40004f41670 */
[----:B0-----:R-:W-:Y:S01]  /*d7d0*/  F2FP.SATFINITE.E4M3.F32.PACK_AB_MERGE_C R25, RZ, R22, RZ ;  /* 0x00000016ff19723e */ /* 0x001fe200048070ff */
[----:B------:R-:W2:Y:S04]  /*d7e0*/  LDL.LU R222, [R1+0x1c] ;  /* 0x00001c0001de7983 */ /* 0x000ea80000300800 */
[----:B------:R-:W-:Y:S01]  /*d7f0*/  @!P3 STG.E.U8 desc[UR14][R28.64+0x18], R25 ;  /* 0x000018191c00b986 */ /* 0x000fe2000c10110e */
[C---:B------:R-:W-:Y:S02]  /*d800*/  ISETP.LT.OR P3, PT, R41.reuse, 0x21, !P1 ;  /* 0x000000212900780c */ /* 0x040fe40004f61670 */
[----:B-1----:R-:W-:Y:S01]  /*d810*/  F2FP.SATFINITE.E4M3.F32.PACK_AB_MERGE_C R23, RZ, R18, RZ ;  /* 0x00000012ff17723e */ /* 0x002fe200048070ff */
[----:B------:R-:W-:Y:S01]  /*d820*/  @!P5 STG.E.U8 desc[UR14][R30.64+0x18], R27 ;  /* 0x0000181b1e00d986 */ /* 0x000fe2000c10110e */
[----:B------:R-:W-:-:S02]  /*d830*/  ISETP.LT.OR P5, PT, R41, 0x21, !P0 ;  /* 0x000000212900780c */ /* 0x000fc400047a1670 */
[----:B---3--:R-:W-:Y:S01]  /*d840*/  F2FP.SATFINITE.E4M3.F32.PACK_AB_MERGE_C R21, RZ, R16, RZ ;  /* 0x00000010ff15723e */ /* 0x008fe200048070ff */
[----:B------:R0:W-:Y:S01]  /*d850*/  @!P6 STG.E.U8 desc[UR14][R30.64+0x19], R19 ;  /* 0x000019131e00e986 */ /* 0x0001e2000c10110e */
[----:B------:R-:W-:-:S03]  /*d860*/  ISETP.LT.OR P6, PT, R41, 0x22, !P0 ;  /* 0x000000222900780c */ /* 0x000fc600047c1670 */
[----:B------:R1:W-:Y:S01]  /*d870*/  @!P2 STG.E.U8 desc[UR14][R28.64+0x21], R17 ;  /* 0x000021111c00a986 */ /* 0x0003e2000c10110e */
[----:B------:R-:W-:-:S03]  /*d880*/  ISETP.LT.OR P2, PT, R41, 0x2a, !P1 ;  /* 0x0000002a2900780c */ /* 0x000fc60004f41670 */
[----:B------:R-:W-:Y:S01]  /*d890*/  @!P3 STG.E.U8 desc[UR14][R28.64+0x20], R23 ;  /* 0x000020171c00b986 */ /* 0x000fe2000c10110e */
[----:B------:R-:W-:-:S03]  /*d8a0*/  ISETP.LT.OR P3, PT, R41, 0x29, !P1 ;  /* 0x000000292900780c */ /* 0x000fc60004f61670 */
[----:B------:R-:W-:Y:S01]  /*d8b0*/  @!P5 STG.E.U8 desc[UR14][R30.64+0x20], R21 ;  /* 0x000020151e00d986 */ /* 0x000fe2000c10110e */
[C---:B------:R-:W-:Y:S02]  /*d8c0*/  ISETP.LT.OR P5, PT, R41.reuse, 0x29, !P0 ;  /* 0x000000292900780c */ /* 0x040fe400047a1670 */
[----:B0-----:R-:W-:Y:S01]  /*d8d0*/  F2FP.SATFINITE.E4M3.F32.PACK_AB_MERGE_C R19, RZ, R14, RZ ;  /* 0x0000000eff13723e */ /* 0x001fe200048070ff */
[----:B------:R0:W-:Y:S01]  /*d8e0*/  @!P6 STG.E.U8 desc[UR14][R30.64+0x21], R15 ;  /* 0x0000210f1e00e986 */ /* 0x0001e2000c10110e */
[C---:B------:R-:W-:Y:S02]  /*d8f0*/  ISETP.LT.OR P6, PT, R41.reuse, 0x2a, !P0 ;  /* 0x0000002a2900780c */ /* 0x040fe400047c1670 */
[----:B-1----:R-:W-:Y:S01]  /*d900*/  F2FP.SATFINITE.E4M3.F32.PACK_AB_MERGE_C R17, RZ, R12, RZ ;  /* 0x0000000cff11723e */ /* 0x002fe200048070ff */
        /* <DEDUP_REMOVED lines=15> */
[----:B0-----:R-:W-:Y:S02]  /*da00*/  F2FP.SATFINITE.E4M3.F32.PACK_AB_MERGE_C R11, RZ, R6, RZ ;  /* 0x00000006ff0b723e */ /* 0x001fe400048070ff */
[C---:B------:R-:W-:Y:S01]  /*da10*/  ISETP.LT.OR P5, PT, R41.reuse, 0x39, !P0 ;  /* 0x000000392900780c */ /* 0x040fe200047a1670 */
[----:B------:R0:W-:Y:S01]  /*da20*/  @!P6 STG.E.U8 desc[UR14][R30.64+0x31], R7 ;  /* 0x000031071e00e986 */ /* 0x0001e2000c10110e */
[----:B-1----:R-:W-:Y:S02]  /*da30*/  F2FP.SATFINITE.E4M3.F32.PACK_AB_MERGE_C R9, RZ, R4, RZ ;  /* 0x00000004ff09723e */ /* 0x002fe400048070ff */
[----:B------:R-:W-:Y:S01]  /*da40*/  ISETP.LT.OR P6, PT, R41, 0x3a, !P0 ;  /* 0x0000003a2900780c */ /* 0x000fe200047c1670 */
[----:B------:R1:W-:Y:S04]  /*da50*/  @!P2 STG.E.U8 desc[UR14][R28.64+0x39], R5 ;  /* 0x000039051c00a986 */ /* 0x0003e8000c10110e */
[----:B------:R3:W-:Y:S01]  /*da60*/  @!P3 STG.E.U8 desc[UR14][R28.64+0x38], R11 ;  /* 0x0000380b1c00b986 */ /* 0x0007e2000c10110e */
[----:B------:R-:W-:Y:S01]  /*da70*/  FMUL R4, R227, UR20 ;  /* 0x00000014e3047c20 */ /* 0x000fe20008400000 */
[----:B------:R-:W-:-:S02]  /*da80*/  ISETP.LT.OR P3, PT, R41, 0x41, !P1 ;  /* 0x000000412900780c */ /* 0x000fc40004f61670 */
[----:B0-----:R-:W-:Y:S02]  /*da90*/  F2FP.SATFINITE.E4M3.F32.PACK_AB_MERGE_C R7, RZ, R3, RZ ;  /* 0x00000003ff07723e */ /* 0x001fe400048070ff */
[----:B-1----:R-:W-:Y:S01]  /*daa0*/  F2FP.SATFINITE.E4M3.F32.PACK_AB_MERGE_C R5, RZ, R0, RZ ;  /* 0x00000000ff05723e */ /* 0x002fe200048070ff */
[----:B------:R-:W-:Y:S01]  /*dab0*/  FMUL R0, R223, UR20 ;  /* 0x00000014df007c20 */ /* 0x000fe20008400000 */
[----:B------:R-:W-:Y:S01]  /*dac0*/  ISETP.LT.OR P2, PT, R41, 0x42, !P1 ;  /* 0x000000422900780c */ /* 0x000fe20004f41670 */
[----:B------:R-:W2:Y:S01]  /*dad0*/  LDL.LU R223, [R1+0x20] ;  /* 0x0000200001df7983 */ /* 0x000ea20000300800 */
[----:B---3--:R-:W-:Y:S02]  /*dae0*/  F2FP.SATFINITE.E4M3.F32.PACK_AB_MERGE_C R11, RZ, R2, RZ ;  /* 0x00000002ff0b723e */ /* 0x008fe400048070ff */
[----:B------:R-:W-:Y:S01]  /*daf0*/  F2FP.SATFINITE.E4M3.F32.PACK_AB_MERGE_C R13, RZ, R0, RZ ;  /* 0x00000000ff0d723e */ /* 0x000fe200048070ff */
[----:B----4-:R-:W-:Y:S01]  /*db00*/  FMUL R0, R225, UR20 ;  /* 0x00000014e1007c20 */ /* 0x010fe20008400000 */
[----:B------:R-:W-:Y:S01]  /*db10*/  FMUL R2, R224, UR20 ;  /* 0x00000014e0027c20 */ /* 0x000fe20008400000 */
[----:B------:R-:W3:Y:S04]  /*db20*/  LDL.LU R225, [R1+0x24] ;  /* 0x0000240001e17983 */ /* 0x000ee80000300800 */
[----:B------:R-:W4:Y:S01]  /*db30*/  LDL.LU R224, [R1+0x28] ;  /* 0x0000280001e07983 */ /* 0x000f220000300800 */
[----:B------:R-:W-:-:S03]  /*db40*/  FMUL R3, R226, UR20 ;  /* 0x00000014e2037c20 */ /* 0x000fc60008400000 */
[----:B------:R-:W4:Y:S04]  /*db50*/  LDL.LU R226, [R1+0x2c] ;  /* 0x00002c0001e27983 */ /* 0x000f280000300800 */
[----:B------:R-:W4:Y:S04]  /*db60*/  LDL.LU R227, [R1+0x30] ;  /* 0x0000300001e37983 */ /* 0x000f280000300800 */
[----:B------:R-:W-:Y:S01]  /*db70*/  @!P5 STG.E.U8 desc[UR14][R30.64+0x38], R9 ;  /* 0x000038091e00d986 */ /* 0x000fe2000c10110e */
[----:B------:R-:W-:-:S03]  /*db80*/  ISETP.LT.OR P5, PT, R41, 0x41, !P0 ;  /* 0x000000412900780c */ /* 0x000fc600047a1670 */
[----:B------:R0:W-:Y:S01]  /*db90*/  @!P6 STG.E.U8 desc[UR14][R30.64+0x39], R7 ;  /* 0x000039071e00e986 */ /* 0x0001e2000c10110e */
[----:B------:R-:W-:-:S03]  /*dba0*/  ISETP.LT.OR P6, PT, R41, 0x42, !P0 ;  /* 0x000000422900780c */ /* 0x000fc600047c1670 */
[----:B------:R-:W-:Y:S01]  /*dbb0*/  @!P3 STG.E.U8 desc[UR14][R28.64+0x40], R11 ;  /* 0x0000400b1c00b986 */ /* 0x000fe2000c10110e */
[----:B------:R-:W-:-:S03]  /*dbc0*/  ISETP.LT.OR P3, PT, R41, 0x49, !P1 ;  /* 0x000000492900780c */ /* 0x000fc60004f61670 */
[----:B------:R1:W-:Y:S01]  /*dbd0*/  @!P2 STG.E.U8 desc[UR14][R28.64+0x41], R5 ;  /* 0x000041051c00a986 */ /* 0x0003e2000c10110e */
[----:B0-----:R-:W-:-:S03]  /*dbe0*/  F2FP.SATFINITE.E4M3.F32.PACK_AB_MERGE_C R7, RZ, R0, RZ ;  /* 0x00000000ff07723e */ /* 0x001fc600048070ff */
[----:B------:R-:W-:Y:S01]  /*dbf0*/  @!P5 STG.E.U8 desc[UR14][R30.64+0x40], R13 ;  /* 0x0000400d1e00d986 */ /* 0x000fe2000c10110e */
[C---:B------:R-:W-:Y:S02]  /*dc00*/  ISETP.LT.OR P2, PT, R41.reuse, 0x4a, !P1 ;  /* 0x0000004a2900780c */ /* 0x040fe40004f41670 */
[----:B-1----:R-:W-:Y:S01]  /*dc10*/  F2FP.SATFINITE.E4M3.F32.PACK_AB_MERGE_C R5, RZ, R2, RZ ;  /* 0x00000002ff05723e */ /* 0x002fe200048070ff */
[----:B------:R0:W-:Y:S01]  /*dc20*/  @!P6 STG.E.U8 desc[UR14][R30.64+0x41], R7 ;  /* 0x000041071e00e986 */ /* 0x0001e2000c10110e */
[C---:B------:R-:W-:Y:S02]  /*dc30*/  ISETP.LT.OR P5, PT, R41.reuse, 0x49, !P0 ;  /* 0x000000492900780c */ /* 0x040fe400047a1670 */
[C---:B------:R-:W-:Y:S01]  /*dc40*/  ISETP.LT.OR P6, PT, R41.reuse, 0x4a, !P0 ;  /* 0x0000004a2900780c */ /* 0x040fe200047c1670 */
[----:B------:R1:W-:Y:S01]  /*dc50*/  @!P3 STG.E.U8 desc[UR14][R28.64+0x48], R5 ;  /* 0x000048051c00b986 */ /* 0x0003e2000c10110e */
[----:B------:R-:W-:Y:S02]  /*dc60*/  ISETP.LT.OR P3, PT, R41, 0x51, !P1 ;  /* 0x000000512900780c */ /* 0x000fe40004f61670 */
[----:B------:R-:W-:-:S02]  /*dc70*/  F2FP.SATFINITE.E4M3.F32.PACK_AB_MERGE_C R9, RZ, R3, RZ ;  /* 0x00000003ff09723e */ /* 0x000fc400048070ff */
[----:B------:R-:W-:-:S03]  /*dc80*/  F2FP.SATFINITE.E4M3.F32.PACK_AB_MERGE_C R11, RZ, R4, RZ ;  /* 0x00000004ff0b723e */ /* 0x000fc600048070ff */
[----:B------:R1:W-:Y:S04]  /*dc90*/  @!P2 STG.E.U8 desc[UR14][R28.64+0x49], R9 ;  /* 0x000049091c00a986 */ /* 0x0003e8000c10110e */
[----:B------:R-:W-:Y:S01]  /*dca0*/  @!P5 STG.E.U8 desc[UR14][R30.64+0x48], R11 ;  /* 0x0000480b1e00d986 */ /* 0x000fe2000c10110e */
[----:B------:R-:W-:-:S03]  /*dcb0*/  FMUL R0, R221, UR20 ;  /* 0x00000014dd007c20 */ /* 0x000fc60008400000 */
[----:B------:R-:W4:Y:S02]  /*dcc0*/  LDL.LU R221, [R1+0x34] ;  /* 0x0000340001dd7983 */ /* 0x000f240000300800 */
[----:B0-----:R-:W-:-:S05]  /*dcd0*/  F2FP.SATFINITE.E4M3.F32.PACK_AB_MERGE_C R7, RZ, R0, RZ ;  /* 0x00000000ff07723e */ /* 0x001fca00048070ff */
[----:B------:R-:W-:Y:S01]  /*dce0*/  @!P6 STG.E.U8 desc[UR14][R30.64+0x49], R7 ;  /* 0x000049071e00e986 */ /* 0x000fe2000c10110e */
[----:B--2---:R-:W-:-:S03]  /*dcf0*/  FMUL R2, R220, UR20 ;  /* 0x00000014dc027c20 */ /* 0x004fc60008400000 */
[----:B------:R-:W2:Y:S02]  /*dd00*/  LDL.LU R220, [R1+0x38] ;  /* 0x0000380001dc7983 */ /* 0x000ea40000300800 */
[----:B-1----:R-:W-:-:S05]  /*dd10*/  F2FP.SATFINITE.E4M3.F32.PACK_AB_MERGE_C R5, RZ, R2, RZ ;  /* 0x00000002ff05723e */ /* 0x002fca00048070ff */
[----:B------:R0:W-:Y:S01]  /*dd20*/  @!P3 STG.E.U8 desc[UR14][R28.64+0x50], R5 ;  /* 0x000050051c00b986 */ /* 0x0001e2000c10110e */
[----:B------:R-:W-:-:S03]  /*dd30*/  FMUL R3, R222, UR20 ;  /* 0x00000014de037c20 */ /* 0x000fc60008400000 */
[----:B------:R-:W2:Y:S02]  /*dd40*/  LDL.LU R222, [R1+0x3c] ;  /* 0x00003c0001de7983 */ /* 0x000ea40000300800 */
[----:B------:R-:W-:Y:S01]  /*dd50*/  F2FP.SATFINITE.E4M3.F32.PACK_AB_MERGE_C R9, RZ, R3, RZ ;  /* 0x00000003ff09723e */ /* 0x000fe200048070ff */
[----:B------:R-:W-:Y:S02]  /*dd60*/  FMUL R0, R223, UR20 ;  /* 0x00000014df007c20 */ /* 0x000fe40008400000 */
[----:B------:R-:W2:Y:S03]  /*dd70*/  LDL.LU R223, [R1+0x40] ;  /* 0x0000400001df7983 */ /* 0x000ea60000300800 */
[----:B------:R-:W-:Y:S01]  /*dd80*/  F2FP.SATFINITE.E4M3.F32.PACK_AB_MERGE_C R13, RZ, R0, RZ ;  /* 0x00000000ff0d723e */ /* 0x000fe200048070ff */
[----:B---3--:R-:W-:Y:S02]  /*dd90*/  FMUL R2, R225, UR20 ;  /* 0x00000014e1027c20 */ /* 0x008fe40008400000 */
[----:B------:R-:W3:Y:S01]  /*dda0*/  LDL.LU R225, [R1+0x44] ;  /* 0x0000440001e17983 */ /* 0x000ee20000300800 */
[----:B----4-:R-:W-:-:S03]  /*ddb0*/  FMUL R0, R224, UR20 ;  /* 0x00000014e0007c20 */ /* 0x010fc60008400000 */
[----:B------:R-:W4:Y:S01]  /*ddc0*/  LDL.LU R224, [R1+0x48] ;  /* 0x0000480001e07983 */ /* 0x000f220000300800 */
[----:B------:R-:W-:Y:S01]  /*ddd0*/  FMUL R3, R226, UR20 ;  /* 0x00000014e2037c20 */ /* 0x000fe20008400000 */
[----:B0-----:R-:W-:Y:S02]  /*dde0*/  F2FP.SATFINITE.E4M3.F32.PACK_AB_MERGE_C R5, RZ, R0, RZ ;  /* 0x00000000ff05723e */ /* 0x001fe400048070ff */
[----:B------:R-:W4:Y:S01]  /*ddf0*/  LDL.LU R226, [R1+0x4c] ;  /* 0x00004c0001e27983 */ /* 0x000f220000300800 */
[----:B------:R-:W-:-:S03]  /*de00*/  FMUL R0, R227, UR20 ;  /* 0x00000014e3007c20 */ /* 0x000fc60008400000 */
[----:B------:R-:W4:Y:S01]  /*de10*/  LDL.LU R227, [R1+0x50] ;  /* 0x0000500001e37983 */ /* 0x000f220000300800 */
[C---:B------:R-:W-:Y:S02]  /*de20*/  ISETP.LT.OR P2, PT, R41.reuse, 0x52, !P1 ;  /* 0x000000522900780c */ /* 0x040fe40004f41670 */
[C---:B------:R-:W-:Y:S01]  /*de30*/  ISETP.LT.OR P6, PT, R41.reuse, 0x52, !P0 ;  /* 0x000000522900780c */ /* 0x040fe200047c1670 */
[----:B------:R-:W4:Y:S01]  /*de40*/  LDL.LU R219, [R1+0x54] ;  /* 0x0000540001db7983 */ /* 0x000f220000300800 */
[C---:B------:R-:W-:Y:S02]  /*de50*/  ISETP.LT.OR P5, PT, R41.reuse, 0x51, !P0 ;  /* 0x000000512900780c */ /* 0x040fe400047a1670 */
[----:B------:R-:W-:Y:S02]  /*de60*/  ISETP.LT.OR P3, PT, R41, 0x59, !P1 ;  /* 0x000000592900780c */ /* 0x000fe40004f61670 */
[----:B------:R-:W-:Y:S02]  /*de70*/  F2FP.SATFINITE.E4M3.F32.PACK_AB_MERGE_C R7, RZ, R2, RZ ;  /* 0x00000002ff07723e */ /* 0x000fe400048070ff */
[----:B------:R-:W-:-:S03]  /*de80*/  F2FP.SATFINITE.E4M3.F32.PACK_AB_MERGE_C R11, RZ, R0, RZ ;  /* 0x00000000ff0b723e */ /* 0x000fc600048070ff */
[----:B------:R0:W-:Y:S01]  /*de90*/  @!P2 STG.E.U8 desc[UR14][R28.64+0x51], R9 ;  /* 0x000051091c00a986 */ /* 0x0001e2000c10110e */
[----:B------:R-:W-:-:S03]  /*dea0*/  ISETP.LT.OR P2, PT, R41, 0x5a, !P1 ;  /* 0x0000005a2900780c */ /* 0x000fc60004f41670 */
[----:B------:R-:W-:Y:S01]  /*deb0*/  @!P6 STG.E.U8 desc[UR14][R30.64+0x51], R7 ;  /* 0x000051071e00e986 */ /* 0x000fe2000c10110e */
[----:B------:R-:W-:-:S03]  /*dec0*/  ISETP.LT.OR P6, PT, R41, 0x5a, !P0 ;  /* 0x0000005a2900780c */ /* 0x000fc600047c1670 */
[----:B------:R-:W-:Y:S01]  /*ded0*/  @!P5 STG.E.U8 desc[UR14][R30.64+0x50], R13 ;  /* 0x0000500d1e00d986 */ /* 0x000fe2000c10110e */
[----:B0-----:R-:W-:-:S03]  /*dee0*/  F2FP.SATFINITE.E4M3.F32.PACK_AB_MERGE_C R9, RZ, R3, RZ ;  /* 0x00000003ff09723e */ /* 0x001fc600048070ff */
[----:B------:R0:W-:Y:S04]  /*def0*/  @!P3 STG.E.U8 desc[UR14][R28.64+0x58], R5 ;  /* 0x000058051c00b986 */ /* 0x0001e8000c10110e */
[----:B------:R1:W-:Y:S01]  /*df00*/  @!P2 STG.E.U8 desc[UR14][R28.64+0x59], R9 ;  /* 0x000059091c00a986 */ /* 0x0003e2000c10110e */
[----:B------:R-:W-:-:S03]  /*df10*/  FMUL R0, R221, UR20 ;  /* 0x00000014dd007c20 */ /* 0x000fc60008400000 */
[----:B------:R-:W4:Y:S02]  /*df20*/  LDL.LU R221, [R1+0x58] ;  /* 0x0000580001dd7983 */ /* 0x000f240000300800 */
[----:B0-----:R-:W-:-:S05]  /*df30*/  F2FP.SATFINITE.E4M3.F32.PACK_AB_MERGE_C R5, RZ, R0, RZ ;  /* 0x00000000ff05723e */ /* 0x001fca00048070ff */
[----:B------:R0:W-:Y:S01]  /*df40*/  @!P6 STG.E.U8 desc[UR14][R30.64+0x59], R5 ;  /* 0x000059051e00e986 */ /* 0x0001e2000c10110e */
[----:B--2---:R-:W-:-:S03]  /*df50*/  FMUL R2, R220, UR20 ;  /* 0x00000014dc027c20 */ /* 0x004fc60008400000 */
[----:B------:R-:W2:Y:S02]  /*df60*/  LDL.LU R220, [R1+0x5c] ;  /* 0x00005c0001dc7983 */ /* 0x000ea40000300800 */
[----:B------:R-:W-:Y:S01]  /*df70*/  F2FP.SATFINITE.E4M3.F32.PACK_AB_MERGE_C R7, RZ, R2, RZ ;  /* 0x00000002ff07723e */ /* 0x000fe200048070ff */
[----:B------:R-:W-:Y:S02]  /*df80*/  FMUL R3, R222, UR20 ;  /* 0x00000014de037c20 */ /* 0x000fe40008400000 */
[----:B------:R-:W2:Y:S03]  /*df90*/  LDL.LU R222, [R1+0x60] ;  /* 0x0000600001de7983 */ /* 0x000ea60000300800 */
[----:B-1----:R-:W-:Y:S01]  /*dfa0*/  F2FP.SATFINITE.E4M3.F32.PACK_AB_MERGE_C R9, RZ, R3, RZ ;  /* 0x00000003ff09723e */ /* 0x002fe200048070ff */
[----:B------:R-:W-:Y:S02]  /*dfb0*/  FMUL R4, R223, UR20 ;  /* 0x00000014df047c20 */ /* 0x000fe40008400000 */
[----:B------:R-:W2:Y:S01]  /*dfc0*/  LDL.LU R223, [R1+0x64] ;  /* 0x0000640001df7983 */ /* 0x000ea20000300800 */
[----:B---3--:R-:W-:-:S03]  /*dfd0*/  FMUL R0, R225, UR20 ;  /* 0x00000014e1007c20 */ /* 0x008fc60008400000 */
[----:B------:R-:W3:Y:S01]  /*dfe0*/  LDL.LU R225, [R1+0x68] ;  /* 0x0000680001e17983 */ /* 0x000ee20000300800 */
[----:B----4-:R-:W-:Y:S01]  /*dff0*/  FMUL R2, R224, UR20 ;  /* 0x00000014e0027c20 */ /* 0x010fe20008400000 */
[----:B0-----:R-:W-:Y:S02]  /*e000*/  F2FP.SATFINITE.E4M3.F32.PACK_AB_MERGE_C R5, RZ, R0, RZ ;  /* 0x00000000ff05723e */ /* 0x001fe400048070ff */
[----:B------:R-:W4:Y:S01]  /*e010*/  LDL.LU R224, [R1+0x6c] ;  /* 0x00006c0001e07983 */ /* 0x000f220000300800 */
[----:B------:R-:W-:-:S03]  /*e020*/  FMUL R3, R226, UR20 ;  /* 0x00000014e2037c20 */ /* 0x000fc60008400000 */
[----:B------:R-:W4:Y:S01]  /*e030*/  LDL.LU R226, [R1+0x70] ;  /* 0x0000700001e27983 */ /* 0x000f220000300800 */
[----:B------:R-:W-:-:S03]  /*e040*/  FMUL R0, R227, UR20 ;  /* 0x00000014e3007c20 */ /* 0x000fc60008400000 */
[----:B------:R-:W4:Y:S01]  /*e050*/  LDL.LU R227, [R1+0x74] ;  /* 0x0000740001e37983 */ /* 0x000f220000300800 */
[C---:B------:R-:W-:Y:S02]  /*e060*/  ISETP.LT.OR P5, PT, R41.reuse, 0x59, !P0 ;  /* 0x000000592900780c */ /* 0x040fe400047a1670 */
[C---:B------:R-:W-:Y:S02]  /*e070*/  ISETP.LT.OR P2, PT, R41.reuse, 0x62, !P1 ;  /* 0x000000622900780c */ /* 0x040fe40004f41670 */
[C---:B------:R-:W-:Y:S02]  /*e080*/  ISETP.LT.OR P3, PT, R41.reuse, 0x61, !P1 ;  /* 0x000000612900780c */ /* 0x040fe40004f61670 */
[----:B------:R-:W-:-:S07]  /*e090*/  ISETP.LT.OR P6, PT, R41, 0x62, !P0 ;  /* 0x000000622900780c */ /* 0x000fce00047c1670 */
[----:B------:R-:W-:Y:S01]  /*e0a0*/  @!P5 STG.E.U8 desc[UR14][R30.64+0x58], R11 ;  /* 0x0000580b1e00d986 */ /* 0x000fe2000c10110e */
[----:B------:R-:W-:-:S03]  /*e0b0*/  ISETP.LT.OR P5, PT, R41, 0x61, !P0 ;  /* 0x000000612900780c */ /* 0x000fc600047a1670 */
[----:B------:R0:W-:Y:S01]  /*e0c0*/  @!P2 STG.E.U8 desc[UR14][R28.64+0x61], R9 ;  /* 0x000061091c00a986 */ /* 0x0001e2000c10110e */
[----:B------:R-:W-:-:S03]  /*e0d0*/  ISETP.LT.OR P2, PT, R41, 0x6a, !P1 ;  /* 0x0000006a2900780c */ /* 0x000fc60004f41670 */
[----:B------:R1:W-:Y:S01]  /*e0e0*/  @!P3 STG.E.U8 desc[UR14][R28.64+0x60], R7 ;  /* 0x000060071c00b986 */ /* 0x0003e2000c10110e */
[----:B------:R-:W-:Y:S02]  /*e0f0*/  ISETP.LT.OR P3, PT, R41, 0x69, !P1 ;  /* 0x000000692900780c */ /* 0x000fe40004f61670 */
[----:B------:R-:W-:Y:S01]  /*e100*/  F2FP.SATFINITE.E4M3.F32.PACK_AB_MERGE_C R13, RZ, R4, RZ ;  /* 0x00000004ff0d723e */ /* 0x000fe200048070ff */
[----:B------:R1:W-:Y:S01]  /*e110*/  @!P6 STG.E.U8 desc[UR14][R30.64+0x61], R5 ;  /* 0x000061051e00e986 */ /* 0x0003e2000c10110e */
[----:B0-----:R-:W-:-:S03]  /*e120*/  F2FP.SATFINITE.E4M3.F32.PACK_AB_MERGE_C R9, RZ, R3, RZ ;  /* 0x00000003ff09723e */ /* 0x001fc600048070ff */
[----:B------:R-:W-:Y:S01]  /*e130*/  @!P5 STG.E.U8 desc[UR14][R30.64+0x60], R13 ;  /* 0x0000600d1e00d986 */ /* 0x000fe2000c10110e */
[----:B-1----:R-:W-:-:S03]  /*e140*/  F2FP.SATFINITE.E4M3.F32.PACK_AB_MERGE_C R7, RZ, R2, RZ ;  /* 0x00000002ff07723e */ /* 0x002fc600048070ff */
[----:B------:R-:W-:Y:S01]  /*e150*/  @!P2 STG.E.U8 desc[UR14][R28.64+0x69], R9 ;  /* 0x000069091c00a986 */ /* 0x000fe2000c10110e */
[C---:B------:R-:W-:Y:S02]  /*e160*/  ISETP.LT.OR P5, PT, R41.reuse, 0x69, !P0 ;  /* 0x000000692900780c */ /* 0x040fe400047a1670 */
[C---:B------:R-:W-:Y:S01]  /*e170*/  ISETP.LT.OR P6, PT, R41.reuse, 0x6a, !P0 ;  /* 0x0000006a2900780c */ /* 0x040fe200047c1670 */
[----:B------:R0:W-:Y:S01]  /*e180*/  @!P3 STG.E.U8 desc[UR14][R28.64+0x68], R7 ;  /* 0x000068071c00b986 */ /* 0x0001e2000c10110e */
[----:B------:R-:W-:Y:S01]  /*e190*/  ISETP.LT.OR P2, PT, R41, 0x72, !P1 ;  /* 0x000000722900780c */ /* 0x000fe20004f41670 */
[----:B------:R-:W-:Y:S01]  /*e1a0*/  FMUL R2, R219, UR20 ;  /* 0x00000014db027c20 */ /* 0x000fe20008400000 */
[----:B------:R-:W-:Y:S02]  /*e1b0*/  ISETP.LT.OR P3, PT, R41, 0x71, !P1 ;  /* 0x000000712900780c */ /* 0x000fe40004f61670 */
[----:B------:R-:W-:Y:S02]  /*e1c0*/  F2FP.SATFINITE.E4M3.F32.PACK_AB_MERGE_C R11, RZ, R0, RZ ;  /* 0x00000000ff0b723e */ /* 0x000fe400048070ff */
[----:B------:R-:W-:-:S03]  /*e1d0*/  F2FP.SATFINITE.E4M3.F32.PACK_AB_MERGE_C R5, RZ, R2, RZ ;  /* 0x00000002ff05723e */ /* 0x000fc600048070ff */
[----:B------:R-:W-:Y:S01]  /*e1e0*/  @!P5 STG.E.U8 desc[UR14][R30.64+0x68], R11 ;  /* 0x0000680b1e00d986 */ /* 0x000fe2000c10110e */
[----:B------:R-:W-:-:S03]  /*e1f0*/  ISETP.LT.OR P5, PT, R41, 0x71, !P0 ;  /* 0x000000712900780c */ /* 0x000fc600047a1670 */
[----:B------:R-:W-:Y:S01]  /*e200*/  @!P6 STG.E.U8 desc[UR14][R30.64+0x69], R5 ;  /* 0x000069051e00e986 */ /* 0x000fe2000c10110e */
[----:B------:R-:W-:Y:S01]  /*e210*/  ISETP.LT.OR P6, PT, R41, 0x72, !P0 ;  /* 0x000000722900780c */ /* 0x000fe200047c1670 */
[----:B------:R-:W-:-:S05]  /*e220*/  FMUL R0, R221, UR20 ;  /* 0x00000014dd007c20 */ /* 0x000fca0008400000 */
[----:B0-----:R-:W-:-:S05]  /*e230*/  F2FP.SATFINITE.E4M3.F32.PACK_AB_MERGE_C R7, RZ, R0, RZ ;  /* 0x00000000ff07723e */ /* 0x001fca00048070ff */
[----:B------:R0:W-:Y:S01]  /*e240*/  @!P3 STG.E.U8 desc[UR14][R28.64+0x70], R7 ;  /* 0x000070071c00b986 */ /* 0x0001e2000c10110e */
[C---:B------:R-:W-:Y:S02]  /*e250*/  ISETP.LT.OR P3, PT, R41.reuse, 0x79, !P0 ;  /* 0x000000792900780c */ /* 0x040fe40004761670 */
[----:B------:R-:W-:Y:S01]  /*e260*/  ISETP.LT.OR P0, PT, R41, 0x7a, !P0 ;  /* 0x0000007a2900780c */ /* 0x000fe20004701670 */
[----:B--2---:R-:W-:-:S05]  /*e270*/  FMUL R3, R220, UR20 ;  /* 0x00000014dc037c20 */ /* 0x004fca0008400000 */
[----:B------:R-:W-:-:S05]  /*e280*/  F2FP.SATFINITE.E4M3.F32.PACK_AB_MERGE_C R9, RZ, R3, RZ ;  /* 0x00000003ff09723e */ /* 0x000fca00048070ff */
[----:B------:R1:W-:Y:S01]  /*e290*/  @!P2 STG.E.U8 desc[UR14][R28.64+0x71], R9 ;  /* 0x000071091c00a986 */ /* 0x0003e2000c10110e */
[C---:B------:R-:W-:Y:S02]  /*e2a0*/  ISETP.LT.OR P2, PT, R41.reuse, 0x79, !P1 ;  /* 0x000000792900780c */ /* 0x040fe40004f41670 */
[----:B------:R-:W-:Y:S01]  /*e2b0*/  ISETP.LT.OR P1, PT, R41, 0x7a, !P1 ;  /* 0x0000007a2900780c */ /* 0x000fe20004f21670 */
[----:B------:R-:W-:-:S05]  /*e2c0*/  FMUL R0, R222, UR20 ;  /* 0x00000014de007c20 */ /* 0x000fca0008400000 */
[----:B------:R-:W-:-:S05]  /*e2d0*/  F2FP.SATFINITE.E4M3.F32.PACK_AB_MERGE_C R13, RZ, R0, RZ ;  /* 0x00000000ff0d723e */ /* 0x000fca00048070ff */
[----:B------:R2:W-:Y:S01]  /*e2e0*/  @!P5 STG.E.U8 desc[UR14][R30.64+0x70], R13 ;  /* 0x0000700d1e00d986 */ /* 0x0005e2000c10110e */
[----:B------:R-:W-:Y:S01]  /*e2f0*/  FMUL R0, R223, UR20 ;  /* 0x00000014df007c20 */ /* 0x000fe20008400000 */
[----:B---3--:R-:W-:Y:S01]  /*e300*/  FMUL R2, R225, UR20 ;  /* 0x00000014e1027c20 */ /* 0x008fe20008400000 */
[----:B----4-:R-:W-:-:S03]  /*e310*/  FMUL R3, R224, UR20 ;  /* 0x00000014e0037c20 */ /* 0x010fc60008400000 */
[----:B0-----:R-:W-:Y:S01]  /*e320*/  F2FP.SATFINITE.E4M3.F32.PACK_AB_MERGE_C R7, RZ, R0, RZ ;  /* 0x00000000ff07723e */ /* 0x001fe200048070ff */
[----:B------:R-:W-:Y:S01]  /*e330*/  FMUL R4, R226, UR20 ;  /* 0x00000014e2047c20 */ /* 0x000fe20008400000 */
[----:B------:R-:W-:Y:S01]  /*e340*/  FMUL R5, R227, UR20 ;  /* 0x00000014e3057c20 */ /* 0x000fe20008400000 */
[----:B-1----:R-:W-:Y:S02]  /*e350*/  F2FP.SATFINITE.E4M3.F32.PACK_AB_MERGE_C R9, RZ, R2, RZ ;  /* 0x00000002ff09723e */ /* 0x002fe400048070ff */
[----:B------:R-:W-:Y:S02]  /*e360*/  F2FP.SATFINITE.E4M3.F32.PACK_AB_MERGE_C R3, RZ, R3, RZ ;  /* 0x00000003ff03723e */ /* 0x000fe400048070ff */
[----:B------:R-:W-:Y:S02]  /*e370*/  F2FP.SATFINITE.E4M3.F32.PACK_AB_MERGE_C R11, RZ, R4, RZ ;  /* 0x00000004ff0b723e */ /* 0x000fe400048070ff */
[----:B------:R-:W-:Y:S01]  /*e380*/  F2FP.SATFINITE.E4M3.F32.PACK_AB_MERGE_C R5, RZ, R5, RZ ;  /* 0x00000005ff05723e */ /* 0x000fe200048070ff */
[----:B------:R2:W-:Y:S04]  /*e390*/  @!P6 STG.E.U8 desc[UR14][R30.64+0x71], R7 ;  /* 0x000071071e00e986 */ /* 0x0005e8000c10110e */
[----:B------:R2:W-:Y:S04]  /*e3a0*/  @!P2 STG.E.U8 desc[UR14][R28.64+0x78], R9 ;  /* 0x000078091c00a986 */ /* 0x0005e8000c10110e */
[----:B------:R2:W-:Y:S04]  /*e3b0*/  @!P1 STG.E.U8 desc[UR14][R28.64+0x79], R3 ;  /* 0x000079031c009986 */ /* 0x0005e8000c10110e */
[----:B------:R2:W-:Y:S04]  /*e3c0*/  @!P3 STG.E.U8 desc[UR14][R30.64+0x78], R11 ;  /* 0x0000780b1e00b986 */ /* 0x0005e8000c10110e */
[----:B------:R2:W-:Y:S02]  /*e3d0*/  @!P0 STG.E.U8 desc[UR14][R30.64+0x79], R5 ;  /* 0x000079051e008986 */ /* 0x0005e4000c10110e */
.L_x_289:
[----:B------:R-:W-:Y:S05]  /*e3e0*/  BSYNC B0 ;  /* 0x0000000000007941 */ /* 0x000fea0003800000 */
.L_x_31:
[----:B0-2---:R-:W2:Y:S04]  /*e3f0*/  LDL.LU R3, [R1+0x78] ;  /* 0x0000780001037983 */ /* 0x005ea80000300800 */
[----:B-----5:R-:W2:Y:S01]  /*e400*/  LDL.LU R2, [R1+0x7c] ;  /* 0x00007c0001027983 */ /* 0x020ea20000300800 */
[----:B------:R-:W-:Y:S01]  /*e410*/  ULDC UR6, c[0x0][0xc] ;  /* 0x0000030000067ab9 */ /* 0x000fe20000000800 */
[----:B------:R-:W-:Y:S01]  /*e420*/  ULDC UR7, c[0x0][0x10] ;  /* 0x0000040000077ab9 */ /* 0x000fe20000000800 */
[----:B------:R-:W2:Y:S01]  /*e430*/  LDC R5, c[0x0][0x14] ;  /* 0x00000500ff057b82 */ /* 0x000ea20000000800 */
[----:B------:R-:W-:Y:S01]  /*e440*/  UIMAD.WIDE.U32 UR6, UR6, UR7, URZ ;  /* 0x00000007060672a5 */ /* 0x000fe2000f8e003f */
[----:B------:R-:W-:Y:S01]  /*e450*/  PRMT R0, RZ, 0x7610, R0 ;  /* 0x00007610ff007816 */ /* 0x000fe20000000000 */
[----:B------:R-:W-:-:S04]  /*e460*/  UMOV UR22, 0xffffffff ;  /* 0xffffffff00167882 */ /* 0x000fc80000000000 */
[----:B--2---:R-:W-:-:S04]  /*e470*/  IMAD.WIDE.U32 R2, R5, UR6, R2 ;  /* 0x0000000605027c25 */ /* 0x004fc8000f8e0002 */
[----:B------:R-:W-:Y:S01]  /*e480*/  IMAD R5, R5, UR7, RZ ;  /* 0x0000000705057c24 */ /* 0x000fe2000f8e02ff */
[----:B------:R-:W-:Y:S01]  /*e490*/  ULDC.64 UR6, c[0x0][0x650] ;  /* 0x0001940000067ab9 */ /* 0x000fe20000000a00 */
[----:B------:R-:W-:Y:S01]  /*e4a0*/  IMAD.MOV.U32 R19, RZ, RZ, R2 ;  /* 0x000000ffff137224 */ /* 0x000fe200078e0002 */
[----:B------:R-:W-:Y:S01]  /*e4b0*/  ISETP.GE.U32.AND P0, PT, R2, UR6, PT ;  /* 0x0000000602007c0c */ /* 0x000fe2000bf06070 */
[----:B------:R-:W-:Y:S02]  /*e4c0*/  IMAD.IADD R22, R3, 0x1, R5 ;  /* 0x0000000103167824 */ /* 0x000fe400078e0205 */
[----:B------:R-:W-:-:S03]  /*e4d0*/  IMAD.MOV.U32 R2, RZ, RZ, -0x1 ;  /* 0xffffffffff027424 */ /* 0x000fc600078e00ff */
[----:B------:R0:W-:Y:S01]  /*e4e0*/  STL [R1+0x78], R22 ;  /* 0x0000781601007387 */ /* 0x0001e20000100800 */
[----:B------:R-:W-:-:S03]  /*e4f0*/  ISETP.GE.U32.AND.EX P0, PT, R22, UR7, PT, P0 ;  /* 0x0000000716007c0c */ /* 0x000fc6000bf06100 */
[----:B------:R0:W-:Y:S04]  /*e500*/  STL [R1+0x7c], R19 ;  /* 0x00007c1301007387 */ /* 0x0001e80000100800 */
[----:B------:R0:W-:Y:S06]  /*e510*/  STL [R1+0x80], R2 ;  /* 0x0000800201007387 */ /* 0x0001ec0000100800 */
[----:B------:R-:W-:Y:S05]  /*e520*/  @P0 BRA `(.L_x_290) ;  /* 0x00000004006c0947 */ /* 0x000fea0003800000 */
[----:B------:R-:W2:Y:S01]  /*e530*/  S2R R14, SR_CTAID.X ;  /* 0x00000000000e7919 */ /* 0x000ea20000002500 */
[----:B------:R-:W5:Y:S01]  /*e540*/  LDC.64 R8, c[0x0][0x628] ;  /* 0x00018a00ff087b82 */ /* 0x000f620000000a00 */
[----:B------:R-:W-:Y:S01]  /*e550*/  ULDC UR6, c[0x0][0x150] ;  /* 0x0000540000067ab9 */ /* 0x000fe20000000800 */
[----:B------:R-:W-:Y:S01]  /*e560*/  IMAD.MOV.U32 R6, RZ, RZ, R19 ;  /* 0x000000ffff067224 */ /* 0x000fe200078e0013 */
[----:B------:R-:W0:Y:S01]  /*e570*/  S2R R16, SR_CTAID.Y ;  /* 0x0000000000107919 */ /* 0x000e220000002600 */
[----:B------:R-:W-:-:S04]  /*e580*/  IMAD.MOV.U32 R7, RZ, RZ, R22 ;  /* 0x000000ffff077224 */ /* 0x000fc800078e0016 */
[----:B------:R-:W0:Y:S08]  /*e590*/  LDC R17, c[0x0][0x144] ;  /* 0x00005100ff117b82 */ /* 0x000e300000000800 */
[----:B------:R-:W0:Y:S08]  /*e5a0*/  LDC R10, c[0x0][0x630] ;  /* 0x00018c00ff0a7b82 */ /* 0x000e300000000800 */
[----:B------:R-:W0:Y:S01]  /*e5b0*/  LDC.64 R12, c[0x0][0x620] ;  /* 0x00018800ff0c7b82 */ /* 0x000e220000000a00 */
[----:B-----5:R-:W-:-:S04]  /*e5c0*/  ISETP.NE.U32.AND P0, PT, R8, RZ, PT ;  /* 0x000000ff0800720c */ /* 0x020fc80003f05070 */
[----:B------:R-:W-:Y:S02]  /*e5d0*/  ISETP.NE.AND.EX P0, PT, R9, RZ, PT, P0 ;  /* 0x000000ff0900720c */ /* 0x000fe40003f05300 */
[----:B--2---:R-:W-:-:S05]  /*e5e0*/  I2FP.F32.U32 R0, R14 ;  /* 0x0000000e00007245 */ /* 0x004fca0000201000 */
[----:B------:R-:W-:-:S04]  /*e5f0*/  FMUL R0, R0, UR6 ;  /* 0x0000000600007c20 */ /* 0x000fc80008400000 */
[----:B------:R2:W0:Y:S02]  /*e600*/  F2I.U32.TRUNC.NTZ R15, R0 ;  /* 0x00000000000f7305 */ /* 0x000424000020f000 */
[----:B------:R-:W-:Y:S05]  /*e610*/  @!P0 BRA `(.L_x_291) ;  /* 0x0000000000288947 */ /* 0x000fea0003800000 */
[----:B--2---:R-:W2:Y:S02]  /*e620*/  LDC R0, c[0x0][0x634] ;  /* 0x00018d00ff007b82 */ /* 0x004ea40000000800 */
[----:B--2---:R-:W-:-:S05]  /*e630*/  IADD3 R7, P0, R19, R0, RZ ;  /* 0x0000000013077210 */ /* 0x004fca0007f1e0ff */
[----:B------:R-:W-:-:S04]  /*e640*/  IMAD.X R11, RZ, RZ, R22, P0 ;  /* 0x000000ffff0b7224 */ /* 0x000fc800000e0616 */
[----:B0-----:R-:W-:-:S04]  /*e650*/  IMAD.WIDE.U32 R2, R11, R8, RZ ;  /* 0x000000080b027225 */ /* 0x001fc800078e00ff */
[----:B------:R-:W-:-:S04]  /*e660*/  IMAD.WIDE.U32 R4, P0, R7, R9, R2 ;  /* 0x0000000907047225 */ /* 0x000fc80007800002 */
[----:B------:R-:W-:-:S04]  /*e670*/  IMAD.WIDE.U32 R2, R7, R8, RZ ;  /* 0x0000000807027225 */ /* 0x000fc800078e00ff */
[----:B------:R-:W-:Y:S01]  /*e680*/  IMAD.X R7, RZ, RZ, RZ, P0 ;  /* 0x000000ffff077224 */ /* 0x000fe200000e06ff */
[----:B------:R-:W-:Y:S01]  /*e690*/  IADD3 RZ, P0, R3, R4, RZ ;  /* 0x0000000403ff7210 */ /* 0x000fe20007f1e0ff */
[----:B------:R-:W-:-:S04]  /*e6a0*/  IMAD.MOV.U32 R6, RZ, RZ, R5 ;  /* 0x000000ffff067224 */ /* 0x000fc800078e0005 */
[----:B------:R-:W-:-:S08]  /*e6b0*/  IMAD.WIDE.U32.X R6, R11, R9, R6, P0 ;  /* 0x000000090b067225 */ /* 0x000fd000000e0406 */
.L_x_291:
[-CC-:B0-----:R-:W-:Y:S01]  /*e6c0*/  SHF.R.U64 R24, R6, R10.reuse, R7.reuse ;  /* 0x0000000a06187219 */ /* 0x181fe20000001207 */
[----:B------:R-:W0:Y:S01]  /*e6d0*/  LDC.64 R20, c[0x0][0x640] ;  /* 0x00019000ff147b82 */ /* 0x000e220000000a00 */
[----:B--2---:R-:W-:Y:S01]  /*e6e0*/  SHF.R.U32.HI R0, RZ, R10, R7 ;  /* 0x0000000aff007219 */ /* 0x004fe20000011607 */
[----:B------:R-:W-:Y:S01]  /*e6f0*/  IMAD.MOV.U32 R2, RZ, RZ, R19 ;  /* 0x000000ffff027224 */ /* 0x000fe200078e0013 */
[----:B------:R-:W-:Y:S01]  /*e700*/  IADD3 R5, P0, RZ, -R24, RZ ;  /* 0x80000018ff057210 */ /* 0x000fe20007f1e0ff */
[----:B------:R-:W-:Y:S01]  /*e710*/  IMAD.MOV R15, RZ, RZ, -R15 ;  /* 0x000000ffff0f7224 */ /* 0x000fe200078e0a0f */
[----:B------:R-:W-:Y:S01]  /*e720*/  ULDC UR6, c[0x0][0x154] ;  /* 0x0000550000067ab9 */ /* 0x000fe20000000800 */
[----:B------:R-:W-:Y:S02]  /*e730*/  IMAD.MOV.U32 R7, RZ, RZ, 0x1 ;  /* 0x00000001ff077424 */ /* 0x000fe400078e00ff */
[----:B------:R-:W2:Y:S01]  /*e740*/  LDC R4, c[0x0][0x618] ;  /* 0x00018600ff047b82 */ /* 0x000ea20000000800 */
[----:B------:R-:W-:-:S02]  /*e750*/  IMAD.X R3, RZ, RZ, ~R0, P0 ;  /* 0x000000ffff037224 */ /* 0x000fc400000e0e00 */
[----:B------:R-:W-:Y:S02]  /*e760*/  IMAD R15, R17, R15, R14 ;  /* 0x0000000f110f7224 */ /* 0x000fe400078e020e */
[-C--:B------:R-:W-:Y:S02]  /*e770*/  IMAD R0, R3, R12.reuse, RZ ;  /* 0x0000000c03007224 */ /* 0x080fe400078e02ff */
[----:B------:R-:W-:Y:S01]  /*e780*/  IMAD.MOV.U32 R3, RZ, RZ, R22 ;  /* 0x000000ffff037224 */ /* 0x000fe200078e0016 */
[----:B------:R-:W5:Y:S01]  /*e790*/  LDC R6, c[0x0][0x608] ;  /* 0x00018200ff067b82 */ /* 0x000f620000000800 */
[----:B------:R-:W-:-:S04]  /*e7a0*/  IMAD.WIDE.U32 R2, R5, R12, R2 ;  /* 0x0000000c05027225 */ /* 0x000fc800078e0002 */
[----:B------:R-:W-:-:S03]  /*e7b0*/  IMAD R5, R5, R13, R0 ;  /* 0x0000000d05057224 */ /* 0x000fc600078e0200 */
[----:B------:R-:W1:Y:S01]  /*e7c0*/  LDC R18, c[0x0][0x658] ;  /* 0x00019600ff127b82 */ /* 0x000e620000000800 */
[----:B------:R-:W-:Y:S01]  /*e7d0*/  I2FP.F32.U32 R0, R16 ;  /* 0x0000001000007245 */ /* 0x000fe20000201000 */
[----:B------:R-:W-:Y:S01]  /*e7e0*/  IMAD.IADD R3, R3, 0x1, R5 ;  /* 0x0000000103037824 */ /* 0x000fe200078e0205 */
[----:B0-----:R-:W-:Y:S01]  /*e7f0*/  ISETP.NE.U32.AND P0, PT, R20, RZ, PT ;  /* 0x000000ff1400720c */ /* 0x001fe20003f05070 */
[----:B------:R-:W-:Y:S02]  /*e800*/  IMAD.MOV.U32 R5, RZ, RZ, -0x1 ;  /* 0xffffffffff057424 */ /* 0x000fe400078e00ff */
[----:B------:R-:W-:Y:S02]  /*e810*/  FMUL R0, R0, UR6 ;  /* 0x0000000600007c20 */ /* 0x000fe40008400000 */
[----:B------:R-:W0:Y:S01]  /*e820*/  LDC R13, c[0x0][0x148] ;  /* 0x00005200ff0d7b82 */ /* 0x000e220000000800 */
[----:B--2---:R-:W-:Y:S01]  /*e830*/  SHF.R.U64 R10, R2, R4, R3 ;  /* 0x00000004020a7219 */ /* 0x004fe20000001203 */
[----:B------:R2:W0:Y:S01]  /*e840*/  F2I.U32.TRUNC.NTZ R12, R0 ;  /* 0x00000000000c7305 */ /* 0x000422000020f000 */
[----:B------:R-:W-:-:S02]  /*e850*/  ISETP.NE.AND.EX P0, PT, R21, RZ, PT, P0 ;  /* 0x000000ff1500720c */ /* 0x000fc40003f05300 */
[----:B------:R-:W-:-:S03]  /*e860*/  SHF.R.U32.HI R3, RZ, R4, R3 ;  /* 0x00000004ff037219 */ /* 0x000fc60000011603 */
[----:B------:R-:W0:Y:S01]  /*e870*/  LDC R14, c[0x0][0x600] ;  /* 0x00018000ff0e7b82 */ /* 0x000e220000000800 */
[-CC-:B-----5:R-:W-:Y:S02]  /*e880*/  SHF.R.U64 R8, R10, R6.reuse, R3.reuse ;  /* 0x000000060a087219 */ /* 0x1a0fe40000001203 */
[----:B------:R-:W-:-:S05]  /*e890*/  SHF.R.U32.HI R3, RZ, R6, R3 ;  /* 0x00000006ff037219 */ /* 0x000fca0000011603 */
[----:B------:R-:W0:Y:S01]  /*e8a0*/  LDC R19, c[0x0][0x648] ;  /* 0x00019200ff137b82 */ /* 0x000e220000000800 */
[-CC-:B-1----:R-:W-:Y:S02]  /*e8b0*/  SHF.R.U64 R11, R8, R18.reuse, R3.reuse ;  /* 0x00000012080b7219 */ /* 0x182fe40000001203 */
[-C--:B------:R-:W-:Y:S02]  /*e8c0*/  SHF.L.U32 R5, R5, R18.reuse, RZ ;  /* 0x0000001205057219 */ /* 0x080fe400000006ff */
[-C--:B------:R-:W-:Y:S01]  /*e8d0*/  SHF.R.U32.HI R3, RZ, R18.reuse, R3 ;  /* 0x00000012ff037219 */ /* 0x080fe20000011603 */
[----:B------:R-:W-:Y:S01]  /*e8e0*/  IMAD.MOV.U32 R2, RZ, RZ, R11 ;  /* 0x000000ffff027224 */ /* 0x000fe200078e000b */
[----:B------:R-:W-:Y:S01]  /*e8f0*/  SHF.L.U32 R40, R7, R18, RZ ;  /* 0x0000001207287219 */ /* 0x000fe200000006ff */
[----:B------:R-:W1:Y:S01]  /*e900*/  LDC R22, c[0x0][0x638] ;  /* 0x00018e00ff167b82 */ /* 0x000e620000000800 */
[----:B------:R-:W-:-:S07]  /*e910*/  LOP3.LUT R17, RZ, R5, RZ, 0x33, !PT ;  /* 0x00000005ff117212 */ /* 0x000fce00078e33ff */
[----:B------:R-:W0:Y:S01]  /*e920*/  LDC R23, c[0x0][0x610] ;  /* 0x00018400ff177b82 */ /* 0x000e220000000800 */
[----:B--2---:R-:W-:Y:S05]  /*e930*/  @!P0 BRA `(.L_x_292) ;  /* 0x0000000000288947 */ /* 0x004fea0003800000 */
[----:B------:R-:W2:Y:S02]  /*e940*/  LDC R0, c[0x0][0x64c] ;  /* 0x00019300ff007b82 */ /* 0x000ea40000000800 */
[----:B--2---:R-:W-:-:S05]  /*e950*/  IADD3 R7, P0, R11, R0, RZ ;  /* 0x000000000b077210 */ /* 0x004fca0007f1e0ff */
        /* <DEDUP_REMOVED lines=8> */
.L_x_292:
[----:B0-----:R-:W-:Y:S01]  /*e9e0*/  SHF.R.U64 R0, R2, R19, R3 ;  /* 0x0000001302007219 */ /* 0x001fe20000001203 */
[----:B------:R-:W-:Y:S01]  /*e9f0*/  VIADD R3, R14, 0xffffffff ;  /* 0xffffffff0e037836 */ /* 0x000fe20000000000 */
[----:B------:R-:W-:Y:S01]  /*ea00*/  LOP3.LUT R5, R8, R17, RZ, 0xc0, !PT ;  /* 0x0000001108057212 */ /* 0x000fe200078ec0ff */
[----:B------:R-:W-:Y:S01]  /*ea10*/  IMAD.MOV R12, RZ, RZ, -R12 ;  /* 0x000000ffff0c7224 */ /* 0x000fe200078e0a0c */
[----:B------:R-:W-:Y:S01]  /*ea20*/  R2UR UR22, R24 ;  /* 0x00000000181672ca */ /* 0x000fe200000e0000 */
[----:B------:R-:W-:Y:S01]  /*ea30*/  IMAD.MOV R2, RZ, RZ, -R0 ;  /* 0x000000ffff027224 */ /* 0x000fe200078e0a00 */
[----:B------:R-:W-:Y:S01]  /*ea40*/  LOP3.LUT R3, R10, R3, RZ, 0xc0, !PT ;  /* 0x000000030a037212 */ /* 0x000fe200078ec0ff */
[----:B------:R-:W-:Y:S02]  /*ea50*/  IMAD R40, R40, R0, R5 ;  /* 0x0000000028287224 */ /* 0x000fe400078e0205 */
[----:B------:R-:W-:Y:S02]  /*ea60*/  @P4 IMAD R15, R13, R12, R16 ;  /* 0x0000000c0d0f4224 */ /* 0x000fe400078e0210 */
[----:B-1----:R-:W-:-:S02]  /*ea70*/  IMAD R0, R2, R22, R11 ;  /* 0x0000001602007224 */ /* 0x002fc400078e020b */
[----:B------:R-:W-:Y:S02]  /*ea80*/  IMAD R40, R40, R23, R15 ;  /* 0x0000001728287224 */ /* 0x000fe400078e020f */
[----:B------:R-:W-:Y:S02]  /*ea90*/  IMAD R3, R0, R14, R3 ;  /* 0x0000000e00037224 */ /* 0x000fe400078e0203 */
[----:B------:R-:W-:-:S03]  /*eaa0*/  IMAD.MOV.U32 R0, RZ, RZ, 0x1 ;  /* 0x00000001ff007424 */ /* 0x000fc600078e00ff */
[----:B------:R-:W-:Y:S02]  /*eab0*/  SEL R2, R3, R40, !P4 ;  /* 0x0000002803027207 */ /* 0x000fe40006000000 */
[----:B------:R-:W-:-:S03]  /*eac0*/  SEL R40, R40, R3, !P4 ;  /* 0x0000000328287207 */ /* 0x000fc60006000000 */
[----:B------:R2:W-:Y:S04]  /*ead0*/  STL [R1+0x80], R2 ;  /* 0x0000800201007387 */ /* 0x0005e80000100800 */
.L_x_290:
[----:B------:R0:W-:Y:S01]  /*eae0*/  STL [R1+0x84], R40 ;  /* 0x0000842801007387 */ /* 0x0001e20000100800 */
[----:B------:R-:W-:-:S13]  /*eaf0*/  LOP3.LUT P0, RZ, R0, 0xff, RZ, 0xc0, !PT ;  /* 0x000000ff00ff7812 */ /* 0x000fda000780c0ff */
[----:B0-----:R-:W-:Y:S05]  /*eb00*/  @P0 BRA `(.L_x_293) ;  /* 0xffffff24004c0947 */ /* 0x001fea000383ffff */
[----:B------:R-:W-:Y:S05]  /*eb10*/  EXIT ;  /* 0x000000000000794d */ /* 0x000fea0003800000 */
.L_x_3:
[----:B------:R-:W2:Y:S01]  /*eb20*/  LDL R16, [R1+0x7c] ;  /* 0x00007c0001107983 */ /* 0x000ea20000100800 */
[----:B------:R-:W-:-:S03]  /*eb30*/  ULDC.64 UR4, c[0x0][0x650] ;  /* 0x0001940000047ab9 */ /* 0x000fc60000000a00 */
[----:B------:R-:W3:Y:S01]  /*eb40*/  LDL R17, [R1+0x78] ;  /* 0x0000780001117983 */ /* 0x000ee20000100800 */
[----:B------:R-:W-:Y:S01]  /*eb50*/  PRMT R4, RZ, 0x7610, R4 ;  /* 0x00007610ff047816 */ /* 0x000fe20000000004 */
[----:B------:R-:W-:Y:S02]  /*eb60*/  IMAD.MOV.U32 R5, RZ, RZ, -0x1 ;  /* 0xffffffffff057424 */ /* 0x000fe400078e00ff */
[----:B------:R-:W-:Y:S02]  /*eb70*/  IMAD.MOV.U32 R6, RZ, RZ, -0x1 ;  /* 0xffffffffff067424 */ /* 0x000fe400078e00ff */
[----:B------:R-:W-:Y:S01]  /*eb80*/  IMAD.MOV.U32 R11, RZ, RZ, -0x1 ;  /* 0xffffffffff0b7424 */ /* 0x000fe200078e00ff */
[----:B--2---:R-:W-:-:S04]  /*eb90*/  ISETP.GE.U32.AND P0, PT, R16, UR4, PT ;  /* 0x0000000410007c0c */ /* 0x004fc8000bf06070 */
[----:B---3--:R-:W-:-:S13]  /*eba0*/  ISETP.GE.U32.AND.EX P0, PT, R17, UR5, PT, P0 ;  /* 0x0000000511007c0c */ /* 0x008fda000bf06100 */
[----:B------:R-:W-:Y:S05]  /*ebb0*/  @P0 BRA `(.L_x_294) ;  /* 0x00000004005c0947 */ /* 0x000fea0003800000 */
        /* <DEDUP_REMOVED lines=18> */
.L_x_295:
[-CC-:B------:R-:W-:Y:S01]  /*ece0*/  SHF.R.U64 R11, R8, R12.reuse, R9.reuse ;  /* 0x0000000c080b7219 */ /* 0x180fe20000001209 */
[----:B------:R-:W0:Y:S01]  /*ecf0*/  LDC.64 R20, c[0x0][0x640] ;  /* 0x00019000ff147b82 */ /* 0x000e220000000a00 */
[----:B------:R-:W-:Y:S01]  /*ed00*/  SHF.R.U32.HI R3, RZ, R12, R9 ;  /* 0x0000000cff037219 */ /* 0x000fe20000011609 */
[----:B------:R-:W-:Y:S01]  /*ed10*/  ULDC UR4, c[0x0][0x150] ;  /* 0x0000540000047ab9 */ /* 0x000fe20000000800 */
[----:B------:R-:W-:Y:S01]  /*ed20*/  IADD3 R7, P0, RZ, -R11, RZ ;  /* 0x8000000bff077210 */ /* 0x000fe20007f1e0ff */
[----:B------:R-:W-:Y:S01]  /*ed30*/  IMAD.MOV.U32 R4, RZ, RZ, R16 ;  /* 0x000000ffff047224 */ /* 0x000fe200078e0010 */
[----:B------:R-:W-:Y:S01]  /*ed40*/  I2FP.F32.U32 R6, R2 ;  /* 0x0000000200067245 */ /* 0x000fe20000201000 */
[----:B------:R-:W-:Y:S02]  /*ed50*/  IMAD.MOV.U32 R5, RZ, RZ, R17 ;  /* 0x000000ffff057224 */ /* 0x000fe400078e0011 */
[----:B------:R-:W1:Y:S01]  /*ed60*/  LDC R10, c[0x0][0x618] ;  /* 0x00018600ff0a7b82 */ /* 0x000e620000000800 */
[----:B------:R-:W-:-:S02]  /*ed70*/  IMAD.X R3, RZ, RZ, ~R3, P0 ;  /* 0x000000ffff037224 */ /* 0x000fc400000e0e03 */
[----:B------:R-:W-:Y:S01]  /*ed80*/  FMUL R9, R6, UR4 ;  /* 0x0000000406097c20 */ /* 0x000fe20008400000 */
[----:B------:R-:W-:Y:S01]  /*ed90*/  IMAD.WIDE.U32 R4, R7, R14, R4 ;  /* 0x0000000e07047225 */ /* 0x000fe200078e0004 */
[----:B------:R-:W-:-:S03]  /*eda0*/  ULDC UR4, c[0x0][0x154] ;  /* 0x0000550000047ab9 */ /* 0x000fc60000000800 */
[----:B------:R-:W-:Y:S01]  /*edb0*/  IMAD R6, R3, R14, RZ ;  /* 0x0000000e03067224 */ /* 0x000fe200078e02ff */
[----:B------:R-:W2:Y:S01]  /*edc0*/  LDC R13, c[0x0][0x144] ;  /* 0x00005100ff0d7b82 */ /* 0x000ea20000000800 */
[----:B------:R-:W3:Y:S02]  /*edd0*/  F2I.U32.TRUNC.NTZ R9, R9 ;  /* 0x0000000900097305 */ /* 0x000ee4000020f000 */
[----:B------:R-:W-:Y:S02]  /*ede0*/  IMAD R3, R7, R15, R6 ;  /* 0x0000000f07037224 */ /* 0x000fe400078e0206 */
[----:B------:R-:W-:Y:S02]  /*edf0*/  IMAD.MOV.U32 R6, RZ, RZ, -0x1 ;  /* 0xffffffffff067424 */ /* 0x000fe400078e00ff */
[----:B------:R-:W-:Y:S01]  /*ee00*/  IMAD.IADD R3, R5, 0x1, R3 ;  /* 0x0000000105037824 */ /* 0x000fe200078e0203 */
[----:B------:R-:W4:Y:S01]  /*ee10*/  LDC R12, c[0x0][0x608] ;  /* 0x00018200ff0c7b82 */ /* 0x000f220000000800 */
[----:B------:R-:W-:-:S02]  /*ee20*/  I2FP.F32.U32 R5, R0 ;  /* 0x0000000000057245 */ /* 0x000fc40000201000 */
[----:B0-----:R-:W-:-:S03]  /*ee30*/  ISETP.NE.U32.AND P0, PT, R20, RZ, PT ;  /* 0x000000ff1400720c */ /* 0x001fc60003f05070 */
[----:B------:R-:W-:Y:S01]  /*ee40*/  FMUL R5, R5, UR4 ;  /* 0x0000000405057c20 */ /* 0x000fe20008400000 */
[----:B------:R-:W-:Y:S01]  /*ee50*/  ISETP.NE.AND.EX P0, PT, R21, RZ, PT, P0 ;  /* 0x000000ff1500720c */ /* 0x000fe20003f05300 */
[----:B------:R-:W0:Y:S01]  /*ee60*/  LDC R7, c[0x0][0x658] ;  /* 0x00019600ff077b82 */ /* 0x000e220000000800 */
[-C--:B-1----:R-:W-:Y:S01]  /*ee70*/  SHF.R.U64 R8, R4, R10.reuse, R3 ;  /* 0x0000000a04087219 */ /* 0x082fe20000001203 */
[----:B---3--:R-:W-:Y:S01]  /*ee80*/  IMAD.MOV R4, RZ, RZ, -R9 ;  /* 0x000000ffff047224 */ /* 0x008fe200078e0a09 */
[----:B------:R-:W-:Y:S02]  /*ee90*/  SHF.R.U32.HI R3, RZ, R10, R3 ;  /* 0x0000000aff037219 */ /* 0x000fe40000011603 */
[----:B------:R1:W3:Y:S03]  /*eea0*/  F2I.U32.TRUNC.NTZ R10, R5 ;  /* 0x00000005000a7305 */ /* 0x0002e6000020f000 */
[----:B------:R-:W1:Y:S01]  /*eeb0*/  LDC R17, c[0x0][0x148] ;  /* 0x00005200ff117b82 */ /* 0x000e620000000800 */
[----:B--2---:R-:W-:-:S02]  /*eec0*/  IMAD R19, R13, R4, R2 ;  /* 0x000000040d137224 */ /* 0x004fc400078e0202 */
[----:B------:R-:W-:-:S05]  /*eed0*/  IMAD.MOV.U32 R4, RZ, RZ, 0x1 ;  /* 0x00000001ff047424 */ /* 0x000fca00078e00ff */
[----:B------:R-:W2:Y:S01]  /*eee0*/  LDC R14, c[0x0][0x600] ;  /* 0x00018000ff0e7b82 */ /* 0x000ea20000000800 */
[-CC-:B----4-:R-:W-:Y:S02]  /*eef0*/  SHF.R.U64 R13, R8, R12.reuse, R3.reuse ;  /* 0x0000000c080d7219 */ /* 0x190fe40000001203 */
[----:B------:R-:W-:-:S05]  /*ef00*/  SHF.R.U32.HI R2, RZ, R12, R3 ;  /* 0x0000000cff027219 */ /* 0x000fca0000011603 */
[----:B------:R-:W4:Y:S01]  /*ef10*/  LDC R16, c[0x0][0x648] ;  /* 0x00019200ff107b82 */ /* 0x000f220000000800 */
[-CC-:B0-----:R-:W-:Y:S02]  /*ef20*/  SHF.R.U64 R15, R13, R7.reuse, R2.reuse ;  /* 0x000000070d0f7219 */ /* 0x181fe40000001202 */
[-C--:B------:R-:W-:Y:S02]  /*ef30*/  SHF.L.U32 R6, R6, R7.reuse, RZ ;  /* 0x0000000706067219 */ /* 0x080fe400000006ff */
[-C--:B------:R-:W-:Y:S01]  /*ef40*/  SHF.R.U32.HI R3, RZ, R7.reuse, R2 ;  /* 0x00000007ff037219 */ /* 0x080fe20000011602 */
[----:B------:R-:W-:Y:S01]  /*ef50*/  IMAD.MOV.U32 R2, RZ, RZ, R15 ;  /* 0x000000ffff027224 */ /* 0x000fe200078e000f */
[----:B------:R-:W-:Y:S01]  /*ef60*/  SHF.L.U32 R12, R4, R7, RZ ;  /* 0x00000007040c7219 */ /* 0x000fe200000006ff */
[----:B------:R-:W0:Y:S01]  /*ef70*/  LDC R18, c[0x0][0x638] ;  /* 0x00018e00ff127b82 */ /* 0x000e220000000800 */
[----:B------:R-:W-:-:S07]  /*ef80*/  LOP3.LUT R22, RZ, R6, RZ, 0x33, !PT ;  /* 0x00000006ff167212 */ /* 0x000fce00078e33ff */
        /* <DEDUP_REMOVED lines=12> */
.L_x_296:
[----:B----4-:R-:W-:Y:S01]  /*f050*/  SHF.R.U64 R3, R2, R16, R3 ;  /* 0x0000001002037219 */ /* 0x010fe20000001203 */
[----:B--2---:R-:W-:Y:S01]  /*f060*/  VIADD R5, R14, 0xffffffff ;  /* 0xffffffff0e057836 */ /* 0x004fe20000000000 */
[----:B------:R-:W-:Y:S01]  /*f070*/  LOP3.LUT R2, R13, R22, RZ, 0xc0, !PT ;  /* 0x000000160d027212 */ /* 0x000fe200078ec0ff */
[----:B------:R-:W-:Y:S02]  /*f080*/  IMAD.MOV R10, RZ, RZ, -R10 ;  /* 0x000000ffff0a7224 */ /* 0x000fe400078e0a0a */
[----:B------:R-:W-:Y:S02]  /*f090*/  IMAD.MOV R4, RZ, RZ, -R3 ;  /* 0x000000ffff047224 */ /* 0x000fe400078e0a03 */
[----:B------:R-:W-:Y:S01]  /*f0a0*/  IMAD R2, R12, R3, R2 ;  /* 0x000000030c027224 */ /* 0x000fe200078e0202 */
[----:B------:R-:W-:Y:S01]  /*f0b0*/  LOP3.LUT R3, R8, R5, RZ, 0xc0, !PT ;  /* 0x0000000508037212 */ /* 0x000fe200078ec0ff */
[----:B------:R-:W-:Y:S02]  /*f0c0*/  @P4 IMAD R19, R17, R10, R0 ;  /* 0x0000000a11134224 */ /* 0x000fe400078e0200 */
[----:B0-----:R-:W-:-:S02]  /*f0d0*/  IMAD R0, R4, R18, R15 ;  /* 0x0000001204007224 */ /* 0x001fc400078e020f */
[----:B------:R-:W-:Y:S02]  /*f0e0*/  IMAD R5, R2, R23, R19 ;  /* 0x0000001702057224 */ /* 0x000fe400078e0213 */
[----:B------:R-:W-:Y:S02]  /*f0f0*/  IMAD R0, R0, R14, R3 ;  /* 0x0000000e00007224 */ /* 0x000fe400078e0203 */
[----:B------:R-:W-:-:S03]  /*f100*/  IMAD.MOV.U32 R4, RZ, RZ, 0x1 ;  /* 0x00000001ff047424 */ /* 0x000fc600078e00ff */
[----:B------:R-:W-:Y:S02]  /*f110*/  SEL R6, R0, R5, !P4 ;  /* 0x0000000500067207 */ /* 0x000fe40006000000 */
[----:B------:R-:W-:-:S07]  /*f120*/  SEL R5, R5, R0, !P4 ;  /* 0x0000000005057207 */ /* 0x000fce0006000000 */
.L_x_294:
[----:B------:R-:W-:-:S08]  /*f130*/  NOP ;  /* 0x0000000000007918 */ /* 0x000fd00000000000 */
[----:B------:R-:W0:-:S00]  /*f140*/  USETMAXREG.DEALLOC.CTAPOOL 0x28 ;  /* 0x00000028000079c8 */ /* 0x000e0000080e0500 */
[----:B------:R-:W-:-:S13]  /*f150*/  ISETP.NE.AND P0, PT, RZ, UR8, PT ;  /* 0x00000008ff007c0c */ /* 0x000fda000bf05270 */
[----:B------:R-:W-:Y:S05]  /*f160*/  @P0 EXIT ;  /* 0x000000000000094d */ /* 0x000fea0003800000 */
[----:B0-----:R-:W-:Y:S01]  /*f170*/  LOP3.LUT P0, RZ, R4, 0xff, RZ, 0xc0, !PT ;  /* 0x000000ff04ff7812 */ /* 0x001fe2000780c0ff */
[----:B------:R-:W-:Y:S02]  /*f180*/  IMAD.MOV.U32 R0, RZ, RZ, 0x1 ;  /* 0x00000001ff007424 */ /* 0x000fe400078e00ff */
[----:B------:R-:W-:-:S10]  /*f190*/  IMAD.MOV.U32 R8, RZ, RZ, RZ ;  /* 0x000000ffff087224 */ /* 0x000fd400078e00ff */
[----:B------:R-:W-:Y:S05]  /*f1a0*/  @!P0 BRA `(.L_x_297) ;  /* 0x0000000c00508947 */ /* 0x000fea0003800000 */
[----:B------:R-:W0:Y:S01]  /*f1b0*/  S2R R2, SR_TID.X ;  /* 0x0000000000027919 */ /* 0x000e220000002100 */
[----:B------:R-:W-:Y:S01]  /*f1c0*/  ULDC UR4, c[0x0][0x28c] ;  /* 0x0000a30000047ab9 */ /* 0x000fe20000000800 */
[----:B------:R-:W-:Y:S01]  /*f1d0*/  ULDC UR6, c[0x0][0x658] ;  /* 0x0001960000067ab9 */ /* 0x000fe20000000800 */
[----:B------:R-:W-:Y:S01]  /*f1e0*/  UIADD3 UR10, UR4, 0x3f, URZ ;  /* 0x0000003f040a7890 */ /* 0x000fe2000fffe03f */
[----:B------:R-:W-:Y:S01]  /*f1f0*/  BSSY B0, `(.L_x_297) ;  /* 0x00000cf000007945 */ /* 0x000fe20003800000 */
[----:B------:R-:W-:Y:S01]  /*f200*/  UMOV UR7, 0xffffffff ;  /* 0xffffffff00077882 */ /* 0x000fe20000000000 */
[----:B------:R-:W-:Y:S01]  /*f210*/  ULDC UR5, c[0x0][0x600] ;  /* 0x0001800000057ab9 */ /* 0x000fe20000000800 */
[----:B------:R-:W-:Y:S01]  /*f220*/  UMOV UR9, 0x1 ;  /* 0x0000000100097882 */ /* 0x000fe20000000000 */
[----:B------:R-:W-:Y:S01]  /*f230*/  USHF.L.U32 UR7, UR7, UR6, URZ ;  /* 0x0000000607077299 */ /* 0x000fe2000800063f */
[----:B------:R-:W-:Y:S01]  /*f240*/  IMAD.MOV.U32 R9, RZ, RZ, 0x1 ;  /* 0x00000001ff097424 */ /* 0x000fe200078e00ff */
[----:B------:R-:W-:Y:S01]  /*f250*/  UIADD3 UR4, UR5, -0x1, URZ ;  /* 0xffffffff05047890 */ /* 0x000fe2000fffe03f */
[----:B------:R-:W-:Y:S01]  /*f260*/  IMAD.MOV.U32 R0, RZ, RZ, 0x1 ;  /* 0x00000001ff007424 */ /* 0x000fe200078e00ff */
[----:B------:R-:W-:Y:S01]  /*f270*/  USHF.R.S32.HI UR11, URZ, 0x1f, UR10 ;  /* 0x0000001f3f0b7899 */ /* 0x000fe2000801140a */
[----:B------:R-:W-:Y:S01]  /*f280*/  IMAD.MOV.U32 R8, RZ, RZ, RZ ;  /* 0x000000ffff087224 */ /* 0x000fe200078e00ff */
[----:B------:R-:W-:Y:S01]  /*f290*/  ULDC UR8, c[0x0][0xc] ;  /* 0x0000030000087ab9 */ /* 0x000fe20000000800 */
[----:B------:R-:W-:-:S02]  /*f2a0*/  USHF.L.U32 UR5, UR9, UR6, URZ ;  /* 0x0000000609057299 */ /* 0x000fc4000800063f */
[----:B------:R-:W-:Y:S01]  /*f2b0*/  ULEA.HI UR11, UR11, UR10, URZ, 0x6 ;  /* 0x0000000a0b0b7291 */ /* 0x000fe2000f8f303f */
[----:B------:R-:W-:Y:S01]  /*f2c0*/  ULDC UR9, c[0x0][0x10] ;  /* 0x0000040000097ab9 */ /* 0x000fe20000000800 */
[----:B------:R-:W-:Y:S02]  /*f2d0*/  ULOP3.LUT UR6, URZ, UR7, URZ, 0x33, !UPT ;  /* 0x000000073f067292 */ /* 0x000fe4000f8e333f */
[----:B------:R-:W-:Y:S01]  /*f2e0*/  UIMAD.WIDE.U32 UR8, UR8, UR9, URZ ;  /* 0x00000009080872a5 */ /* 0x000fe2000f8e003f */
[----:B------:R-:W-:Y:S01]  /*f2f0*/  ULDC UR7, c[0x0][0x14] ;  /* 0x0000050000077ab9 */ /* 0x000fe20000000800 */
[----:B------:R-:W-:Y:S02]  /*f300*/  USHF.R.S32.HI UR20, URZ, 0x6, UR11 ;  /* 0x000000063f147899 */ /* 0x000fe4000801140b */
[----:B------:R-:W-:Y:S02]  /*f310*/  UIMAD.WIDE.U32 UR22, UR8, UR7, URZ ;  /* 0x00000007081672a5 */ /* 0x000fe4000f8e003f */
[----:B------:R-:W-:-:S02]  /*f320*/  UIMAD UR18, UR9, UR7, URZ ;  /* 0x00000007091272a4 */ /* 0x000fc4000f8e023f */
[----:B------:R-:W-:Y:S01]  /*f330*/  ULOP3.LUT UR26, UR13, 0x2, URZ, 0xfc, !UPT ;  /* 0x000000020d1a7892 */ /* 0x000fe2000f8efc3f */
[C---:B0-----:R-:W-:Y:S01]  /*f340*/  LOP3.LUT P2, RZ, R2.reuse, 0x7f, RZ, 0xc0, !PT ;  /* 0x0000007f02ff7812 */ /* 0x041fe2000784c0ff */
[----:B------:R-:W-:Y:S01]  /*f350*/  UIADD3 UR18, UR23, UR18, URZ ;  /* 0x0000001217127290 */ /* 0x000fe2000fffe03f */
[----:B------:R-:W-:Y:S01]  /*f360*/  LOP3.LUT P0, RZ, R2, 0x1f, RZ, 0xc0, !PT ;  /* 0x0000001f02ff7812 */ /* 0x000fe2000780c0ff */
[----:B------:R-:W-:Y:S01]  /*f370*/  UIADD3 UR27, UR20, 0x1, URZ ;  /* 0x00000001141b7890 */ /* 0x000fe2000fffe03f */
[----:B------:R-:W-:Y:S02]  /*f380*/  ULDC.64 UR24, c[0x0][0x198] ;  /* 0x0000660000187ab9 */ /* 0x000fe40000000a00 */
[----:B------:R-:W-:-:S13]  /*f390*/  PLOP3.LUT P0, PT, P0, P2, PT, 0x8a, 0x0 ;  /* 0x000000000000781c */ /* 0x000fda0000705172 */
.L_x_309:
[----:B------:R-:W-:-:S03]  /*f3a0*/  UMOV UR7, 0xffffffff ;  /* 0xffffffff00077882 */ /* 0x000fc60000000000 */
[----:B------:R-:W-:Y:S05]  /*f3b0*/  BRA.DIV UR7, `(.L_x_298) ;  /* 0x0000000e07ec7947 */ /* 0x000fea000b800000 */
[----:B------:R-:W-:-:S13]  /*f3c0*/  ELECT P1, URZ, PT ;  /* 0x00000000003f782f */ /* 0x000fda0003820000 */
.L_x_321:
[----:B------:R-:W0:Y:S01]  /*f3d0*/  LDC R2, c[0x0][0x28c] ;  /* 0x0000a300ff027b82 */ /* 0x000e220000000800 */
[----:B------:R-:W-:Y:S01]  /*f3e0*/  BSSY B1, `(.L_x_299) ;  /* 0x0000038000017945 */ /* 0x000fe20003800000 */
[----:B0-----:R-:W-:-:S13]  /*f3f0*/  ISETP.LT.OR P1, PT, R2, 0x1, !P1 ;  /* 0x000000010200780c */ /* 0x001fda0004f21670 */
[----:B------:R-:W-:Y:S05]  /*f400*/  @P1 BRA `(.L_x_300) ;  /* 0x0000000000d41947 */ /* 0x000fea0003800000 */
[----:B------:R-:W-:Y:S02]  /*f410*/  IMAD.SHL.U32 R6, R6, 0x80, RZ ;  /* 0x0000008006067824 */ /* 0x000fe400078e00ff */
[----:B------:R-:W-:Y:S02]  /*f420*/  IMAD.SHL.U32 R7, R5, 0x100, RZ ;  /* 0x0000010005077824 */ /* 0x000fe400078e00ff */
[----:B------:R-:W-:Y:S02]  /*f430*/  IMAD.MOV.U32 R12, RZ, RZ, RZ ;  /* 0x000000ffff0c7224 */ /* 0x000fe400078e00ff */
[----:B------:R-:W-:Y:S02]  /*f440*/  IMAD.U32 R14, RZ, RZ, UR27 ;  /* 0x0000001bff0e7e24 */ /* 0x000fe4000f8e00ff */
[----:B------:R-:W-:Y:S02]  /*f450*/  IMAD.MOV.U32 R2, RZ, RZ, R0 ;  /* 0x000000ffff027224 */ /* 0x000fe400078e0000 */
[----:B------:R-:W-:-:S07]  /*f460*/  IMAD.MOV.U32 R3, RZ, RZ, R8 ;  /* 0x000000ffff037224 */ /* 0x000fce00078e0008 */
.L_x_304:
[----:B------:R-:W0:Y:S01]  /*f470*/  S2R R5, SR_CgaCtaId ;  /* 0x0000000000057919 */ /* 0x000e220000008800 */
[----:B------:R-:W-:-:S04]  /*f480*/  MOV R4, 0x400 ;  /* 0x0000040000047802 */ /* 0x000fc80000000f00 */
[----:B0-----:R-:W-:Y:S02]  /*f490*/  LEA R10, R5, R4, 0x18 ;  /* 0x00000004050a7211 */ /* 0x001fe400078ec0ff */
[----:B------:R-:W-:Y:S01]  /*f4a0*/  SHF.L.U32 R4, R2, 0x1f, RZ ;  /* 0x0000001f02047819 */ /* 0x000fe200000006ff */
[----:B------:R-:W0:Y:S02]  /*f4b0*/  @!P2 LDC R5, c[0x0][0x500] ;  /* 0x00014000ff05ab82 */ /* 0x000e240000000800 */
[----:B------:R-:W-:-:S04]  /*f4c0*/  IMAD R13, R3, 0x8, R10 ;  /* 0x00000008030d7824 */ /* 0x000fc800078e020a */
[----:B------:R-:W1:Y:S02]  /*f4d0*/  SYNCS.PHASECHK.TRANS64.TRYWAIT P1, [R13+URZ+0x28], R4 ;  /* 0x000028040d0075a7 */ /* 0x000e64000802017f */
[----:B-1----:R-:W-:Y:S05]  /*f4e0*/  @!P1 BRA `(.L_x_301) ;  /* 0x0000000c00c09947 */ /* 0x002fea0003800000 */
.L_x_322:
[----:B------:R-:W-:Y:S01]  /*f4f0*/  UPRMT UR7, UR26, 0x9910, URZ ;  /* 0x000099101a077896 */ /* 0x000fe2000800003f */
[----:B0-----:R0:W-:Y:S03]  /*f500*/  @!P2 SYNCS.ARRIVE.TRANS64 RZ, [R13+URZ], R5 ;  /* 0x000000050dffa9a7 */ /* 0x0011e6000800003f */
[----:B------:R-:W-:-:S06]  /*f510*/  UISETP.NE.AND UP0, UPT, UR7, 0x2, UPT ;  /* 0x000000020700788c */ /* 0x000fcc000bf05270 */
[----:B------:R-:W-:-:S13]  /*f520*/  PLOP3.LUT P1, PT, PT, PT, UP0, 0x80, 0x0 ;  /* 0x000000000000781c */ /* 0x000fda0003f2f008 */
[----:B0-----:R-:W-:Y:S05]  /*f530*/  @P1 BRA `(.L_x_302) ;  /* 0x0000000000041947 */ /* 0x001fea0003800000 */
[----:B------:R-:W-:Y:S01]  /*f540*/  BPT.TRAP 0x1 ;  /* 0x000000040000795c */ /* 0x000fe20000300000 */
.L_x_302:
[----:B------:R-:W-:Y:S05]  /*f550*/  @P0 BRA `(.L_x_303) ;  /* 0x0000000000040947 */ /* 0x000fea0003800000 */
[----:B------:R-:W-:Y:S01]  /*f560*/  BPT.TRAP 0x1 ;  /* 0x000000040000795c */ /* 0x000fe20000300000 */
.L_x_303:
[--C-:B-1----:R-:W-:Y:S01]  /*f570*/  IMAD R4, R3, 0x4000, R10.reuse ;  /* 0x0000400003047824 */ /* 0x102fe200078e020a */
[----:B------:R-:W-:Y:S01]  /*f580*/  R2UR UR9, R13 ;  /* 0x000000000d0972ca */ /* 0x000fe200000e0000 */
[----:B------:R-:W-:Y:S01]  /*f590*/  IMAD R10, R3, 0x2000, R10 ;  /* 0x00002000030a7824 */ /* 0x000fe200078e020a */
[----:B------:R-:W-:Y:S01]  /*f5a0*/  UIADD3 UR14, UP0, UR24, 0xf0, URZ ;  /* 0x000000f0180e7890 */ /* 0x000fe2000ff1e03f */
[----:B------:R-:W-:Y:S01]  /*f5b0*/  VIADD R14, R14, 0xffffffff ;  /* 0xffffffff0e0e7836 */ /* 0x000fe20000000000 */
[----:B------:R-:W-:Y:S01]  /*f5c0*/  R2UR UR7, R4 ;  /* 0x00000000040772ca */ /* 0x000fe200000e0000 */
[----:B------:R-:W-:Y:S01]  /*f5d0*/  UIADD3 UR28, UP1, UR24, 0x1f0, URZ ;  /* 0x000001f0181c7890 */ /* 0x000fe2000ff3e03f */
[----:B------:R-:W-:Y:S01]  /*f5e0*/  R2UR UR8, R10 ;  /* 0x000000000a0872ca */ /* 0x000fe200000e0000 */
[----:B------:R-:W-:Y:S01]  /*f5f0*/  UIADD3.X UR15, URZ, UR25, URZ, UP0, !UPT ;  /* 0x000000193f0f7290 */ /* 0x000fe200087fe43f */
[----:B------:R-:W-:Y:S01]  /*f600*/  R2UR UR11, R7 ;  /* 0x00000000070b72ca */ /* 0x000fe200000e0000 */
[----:B------:R-:W-:Y:S01]  /*f610*/  VIADD R3, R3, 0x1 ;  /* 0x0000000103037836 */ /* 0x000fe20000000000 */
[----:B------:R-:W-:Y:S01]  /*f620*/  R2UR UR10, R12 ;  /* 0x000000000c0a72ca */ /* 0x000fe200000e0000 */
[----:B------:R-:W-:Y:S01]  /*f630*/  UIADD3.X UR29, URZ, UR25, URZ, UP1, !UPT ;  /* 0x000000193f1d7290 */ /* 0x000fe20008ffe43f */
[----:B------:R-:W-:Y:S01]  /*f640*/  R2UR UR12, R11 ;  /* 0x000000000b0c72ca */ /* 0x000fe200000e0000 */
[----:B------:R-:W-:Y:S01]  /*f650*/  UMOV UR16, 0x0 ;  /* 0x0000000000107882 */ /* 0x000fe20000000000 */
[----:B------:R-:W-:Y:S01]  /*f660*/  R2UR UR21, R6 ;  /* 0x00000000061572ca */ /* 0x000fe200000e0000 */
[----:B------:R-:W-:Y:S01]  /*f670*/  UMOV UR17, 0x10000000 ;  /* 0x1000000000117882 */ /* 0x000fe20000000000 */
[----:B------:R-:W-:Y:S01]  /*f680*/  ISETP.GT.AND P3, PT, R14, 0x1, PT ;  /* 0x000000010e00780c */ /* 0x000fe20003f64270 */
[----:B------:R-:W-:Y:S01]  /*f690*/  UIADD3 UR7, UR7, 0x100, URZ ;  /* 0x0000010007077890 */ /* 0x000fe2000fffe03f */
[----:B------:R-:W-:Y:S01]  /*f6a0*/  ISETP.NE.AND P1, PT, R3, 0x5, PT ;  /* 0x000000050300780c */ /* 0x000fe20003f25270 */
[----:B------:R-:W-:Y:S01]  /*f6b0*/  UIADD3 UR19, UR8, 0x14100, URZ ;  /* 0x0001410008137890 */ /* 0x000fe2000fffe03f */
[----:B------:R-:W-:-:S02]  /*f6c0*/  VIADD R12, R12, 0x40 ;  /* 0x000000400c0c7836 */ /* 0x000fc40000000000 */
[----:B------:R-:W-:Y:S02]  /*f6d0*/  SEL R5, RZ, 0x1, P1 ;  /* 0x00000001ff057807 */ /* 0x000fe40000800000 */
[----:B------:R-:W-:Y:S01]  /*f6e0*/  UMOV UR8, UR7 ;  /* 0x0000000700087c82 */ /* 0x000fe20008000000 */
[----:B------:R-:W-:Y:S01]  /*f6f0*/  SEL R3, R3, RZ, P1 ;  /* 0x000000ff03037207 */ /* 0x000fe20000800000 */
[----:B------:R0:W-:Y:S01]  /*f700*/  UTMALDG.3D [UR8], [UR14], desc[UR16] ;  /* 0x000010080e0075b4 */ /* 0x0001e20008011000 */
[----:B------:R-:W-:Y:S01]  /*f710*/  LOP3.LUT R2, R2, R5, RZ, 0x3c, !PT ;  /* 0x0000000502027212 */ /* 0x000fe200078e3cff */
[----:B0-----:R-:W-:Y:S01]  /*f720*/  UMOV UR8, UR19 ;  /* 0x0000001300087c82 */ /* 0x001fe20008000000 */
[----:B------:R-:W-:Y:S02]  /*f730*/  UMOV UR11, UR21 ;  /* 0x00000015000b7c82 */ /* 0x000fe40008000000 */
[----:B------:R0:W-:Y:S02]  /*f740*/  UTMALDG.3D [UR8], [UR28], desc[UR16] ;  /* 0x000010081c0075b4 */ /* 0x0001e40008011000 */
[----:B0-----:R-:W-:Y:S05]  /*f750*/  @P3 BRA `(.L_x_304) ;  /* 0xfffffffc00443947 */ /* 0x001fea000383ffff */
.L_x_300:
[----:B------:R-:W-:Y:S05]  /*f760*/  BSYNC B1 ;  /* 0x0000000000017941 */ /* 0x000fea0003800000 */
.L_x_299:
[----:B------:R-:W2:Y:S01]  /*f770*/  LDL.LU R15, [R1+0x78] ;  /* 0x00007800010f7983 */ /* 0x000ea20000300800 */
[----:B------:R-:W-:Y:S01]  /*f780*/  LOP3.LUT P5, RZ, R9, 0xff, RZ, 0xc0, !PT ;  /* 0x000000ff09ff7812 */ /* 0x000fe200078ac0ff */
[----:B------:R-:W-:Y:S01]  /*f790*/  VIADD R8, R8, UR20 ;  /* 0x0000001408087c36 */ /* 0x000fe20008000000 */
[----:B------:R-:W-:Y:S01]  /*f7a0*/  ULDC.64 UR8, c[0x0][0x650] ;  /* 0x0001940000087ab9 */ /* 0x000fe20000000a00 */
[----:B------:R-:W3:Y:S01]  /*f7b0*/  LDL.LU R13, [R1+0x7c] ;  /* 0x00007c00010d7983 */ /* 0x000ee20000300800 */
[----:B------:R-:W-:Y:S01]  /*f7c0*/  IMAD.U32 R5, RZ, RZ, UR20 ;  /* 0x00000014ff057e24 */ /* 0x000fe2000f8e00ff */
[----:B------:R-:W-:Y:S01]  /*f7d0*/  UISETP.GE.U32.AND UP0, UPT, UR20, 0x5, UPT ;  /* 0x000000051400788c */ /* 0x000fe2000bf06070 */
[----:B------:R-:W-:Y:S01]  /*f7e0*/  ISETP.GT.U32.AND P1, PT, R8, 0x4, PT ;  /* 0x000000040800780c */ /* 0x000fe20003f24070 */
[----:B------:R-:W-:Y:S01]  /*f7f0*/  BSSY B1, `(.L_x_305) ;  /* 0x000006c000017945 */ /* 0x000fe20003800000 */
[----:B------:R-:W-:Y:S01]  /*f800*/  IMAD.MOV.U32 R6, RZ, RZ, -0x1 ;  /* 0xffffffffff067424 */ /* 0x000fe200078e00ff */
[----:B------:R-:W-:Y:S01]  /*f810*/  PRMT R9, RZ, 0x7610, R9 ;  /* 0x00007610ff097816 */ /* 0x000fe20000000009 */
[----:B------:R-:W-:Y:S01]  /*f820*/  IMAD.MOV.U32 R11, RZ, RZ, -0x1 ;  /* 0xffffffffff0b7424 */ /* 0x000fe200078e00ff */
[----:B------:R-:W-:-:S02]  /*f830*/  ISETP.LT.U32.AND P1, PT, R5, 0x5, P1 ;  /* 0x000000050500780c */ /* 0x000fc40000f21070 */
[----:B------:R-:W0:Y:S01]  /*f840*/  @P5 S2R R3, SR_CgaCtaId ;  /* 0x0000000000035919 */ /* 0x000e220000008800 */
[----:B------:R-:W-:Y:S02]  /*f850*/  @P5 MOV R2, 0x400 ;  /* 0x0000040000025802 */ /* 0x000fe40000000f00 */
[----:B------:R-:W-:Y:S02]  /*f860*/  PLOP3.LUT P3, PT, PT, PT, UP0, 0x80, 0x0 ;  /* 0x000000000000781c */ /* 0x000fe40003f6f008 */
[----:B0-----:R-:W-:Y:S01]  /*f870*/  @P5 LEA R4, R3, R2, 0x18 ;  /* 0x0000000203045211 */ /* 0x001fe200078ec0ff */
[----:B------:R-:W-:-:S03]  /*f880*/  IMAD.WIDE.U32 R2, R8, -0x33333333, RZ ;  /* 0xcccccccd08027825 */ /* 0x000fc600078e00ff */
[----:B------:R0:W-:Y:S02]  /*f890*/  @P5 SYNCS.ARRIVE.TRANS64.A1T0 RZ, [R4+URZ+0x68], RZ ;  /* 0x000068ff04ff59a7 */ /* 0x0001e4000810003f */
[----:B------:R-:W-:Y:S02]  /*f8a0*/  SHF.R.U32.HI R5, RZ, 0x2, R3 ;  /* 0x00000002ff057819 */ /* 0x000fe40000011603 */
[----:B------:R-:W-:Y:S02]  /*f8b0*/  SEL R3, RZ, 0x1, !P1 ;  /* 0x00000001ff037807 */ /* 0x000fe40004800000 */
[----:B------:R-:W-:Y:S01]  /*f8c0*/  PRMT R2, RZ, 0x7610, R2 ;  /* 0x00007610ff027816 */ /* 0x000fe20000000002 */
[----:B------:R-:W-:Y:S01]  /*f8d0*/  IMAD R8, R5, -0x5, R8 ;  /* 0xfffffffb05087824 */ /* 0x000fe200078e0208 */
[----:B------:R-:W-:-:S04]  /*f8e0*/  LOP3.LUT R0, R0, R3, RZ, 0x3c, !PT ;  /* 0x0000000300007212 */ /* 0x000fc800078e3cff */
[----:B------:R-:W-:Y:S01]  /*f8f0*/  @P3 LOP3.LUT R0, R0, 0x1, R5, 0x78, !PT ;  /* 0x0000000100003812 */ /* 0x000fe200078e7805 */
[----:B------:R-:W-:Y:S01]  /*f900*/  IMAD.MOV.U32 R5, RZ, RZ, -0x1 ;  /* 0xffffffffff057424 */ /* 0x000fe200078e00ff */
[----:B---3--:R-:W-:-:S04]  /*f910*/  IADD3 R13, P5, R13, UR22, RZ ;  /* 0x000000160d0d7c10 */ /* 0x008fc8000ffbe0ff */
[----:B--2---:R-:W-:Y:S01]  /*f920*/  IADD3.X R15, R15, UR18, RZ, P5, !PT ;  /* 0x000000120f0f7c10 */ /* 0x004fe2000affe4ff */
[----:B------:R0:W-:Y:S01]  /*f930*/  STL [R1+0x7c], R13 ;  /* 0x00007c0d01007387 */ /* 0x0001e20000100800 */
[----:B------:R-:W-:-:S03]  /*f940*/  ISETP.GE.U32.AND P1, PT, R13, UR8, PT ;  /* 0x000000080d007c0c */ /* 0x000fc6000bf26070 */
[----:B------:R0:W-:Y:S01]  /*f950*/  STL [R1+0x78], R15 ;  /* 0x0000780f01007387 */ /* 0x0001e20000100800 */
[----:B------:R-:W-:-:S13]  /*f960*/  ISETP.GE.U32.AND.EX P1, PT, R15, UR9, PT, P1 ;  /* 0x000000090f007c0c */ /* 0x000fda000bf26110 */
[----:B0-----:R-:W-:Y:S05]  /*f970*/  @P1 BRA `(.L_x_306) ;  /* 0x00000004004c1947 */ /* 0x001fea0003800000 */
[----:B------:R-:W-:Y:S01]  /*f980*/  ULDC.64 UR8, c[0x0][0x628] ;  /* 0x00018a0000087ab9 */ /* 0x000fe20000000a00 */
[----:B------:R-:W0:Y:S01]  /*f990*/  S2R R12, SR_CTAID.X ;  /* 0x00000000000c7919 */ /* 0x000e220000002500 */
[----:B------:R-:W-:Y:S01]  /*f9a0*/  ISETP.NE.U32.AND P1, PT, RZ, UR8, PT ;  /* 0x00000008ff007c0c */ /* 0x000fe2000bf25070 */
[----:B------:R-:W-:Y:S01]  /*f9b0*/  ULDC UR10, c[0x0][0x630] ;  /* 0x00018c00000a7ab9 */ /* 0x000fe20000000800 */
[----:B------:R-:W-:Y:S01]  /*f9c0*/  IMAD.MOV.U32 R2, RZ, RZ, R13 ;  /* 0x000000ffff027224 */ /* 0x000fe200078e000d */
[----:B------:R-:W1:Y:S01]  /*f9d0*/  S2R R10, SR_CTAID.Y ;  /* 0x00000000000a7919 */ /* 0x000e620000002600 */
[----:B------:R-:W-:Y:S01]  /*f9e0*/  ISETP.NE.AND.EX P1, PT, RZ, UR9, PT, P1 ;  /* 0x00000009ff007c0c */ /* 0x000fe2000bf25310 */
[----:B------:R-:W-:-:S12]  /*f9f0*/  IMAD.MOV.U32 R3, RZ, RZ, R15 ;  /* 0x000000ffff037224 */ /* 0x000fd800078e000f */
[----:B------:R-:W-:Y:S05]  /*fa00*/  @!P1 BRA `(.L_x_307) ;  /* 0x0000000000289947 */ /* 0x000fea0003800000 */
[----:B------:R-:W-:Y:S02]  /*fa10*/  ULDC UR7, c[0x0][0x634] ;  /* 0x00018d0000077ab9 */ /* 0x000fe40000000800 */
[----:B------:R-:W-:-:S05]  /*fa20*/  IADD3 R7, P1, R13, UR7, RZ ;  /* 0x000000070d077c10 */ /* 0x000fca000ff3e0ff */
[----:B------:R-:W-:-:S04]  /*fa30*/  IMAD.X R11, RZ, RZ, R15, P1 ;  /* 0x000000ffff0b7224 */ /* 0x000fc800008e060f */
[----:B------:R-:W-:-:S04]  /*fa40*/  IMAD.WIDE.U32 R4, R11, UR8, RZ ;  /* 0x000000080b047c25 */ /* 0x000fc8000f8e00ff */
[----:B------:R-:W-:-:S04]  /*fa50*/  IMAD.WIDE.U32 R4, P1, R7, UR9, R4 ;  /* 0x0000000907047c25 */ /* 0x000fc8000f820004 */
[----:B------:R-:W-:-:S04]  /*fa60*/  IMAD.WIDE.U32 R6, R7, UR8, RZ ;  /* 0x0000000807067c25 */ /* 0x000fc8000f8e00ff */
[----:B------:R-:W-:Y:S01]  /*fa70*/  IMAD.X R3, RZ, RZ, RZ, P1 ;  /* 0x000000ffff037224 */ /* 0x000fe200008e06ff */
[----:B------:R-:W-:Y:S01]  /*fa80*/  IADD3 RZ, P1, R7, R4, RZ ;  /* 0x0000000407ff7210 */ /* 0x000fe20007f3e0ff */
[----:B------:R-:W-:-:S04]  /*fa90*/  IMAD.MOV.U32 R2, RZ, RZ, R5 ;  /* 0x000000ffff027224 */ /* 0x000fc800078e0005 */
[----:B------:R-:W-:-:S08]  /*faa0*/  IMAD.WIDE.U32.X R2, R11, UR9, R2, P1 ;  /* 0x000000090b027c25 */ /* 0x000fd000088e0402 */
.L_x_307:
[--C-:B------:R-:W-:Y:S01]  /*fab0*/  SHF.R.U64 R11, R2, UR10, R3.reuse ;  /* 0x0000000a020b7c19 */ /* 0x100fe20008001203 */
[----:B------:R-:W-:Y:S01]  /*fac0*/  ULDC.64 UR8, c[0x0][0x620] ;  /* 0x0001880000087ab9 */ /* 0x000fe20000000a00 */
[----:B------:R-:W-:Y:S01]  /*fad0*/  SHF.R.U32.HI R2, RZ, UR10, R3 ;  /* 0x0000000aff027c19 */ /* 0x000fe20008011603 */
[----:B------:R-:W-:Y:S01]  /*fae0*/  IMAD.MOV.U32 R3, RZ, RZ, R15 ;  /* 0x000000ffff037224 */ /* 0x000fe200078e000f */
[----:B------:R-:W-:Y:S01]  /*faf0*/  IADD3 R5, P1, RZ, -R11, RZ ;  /* 0x8000000bff057210 */ /* 0x000fe20007f3e0ff */
[----:B------:R-:W-:Y:S01]  /*fb00*/  ULDC UR7, c[0x0][0x150] ;  /* 0x0000540000077ab9 */ /* 0x000fe20000000800 */
[----:B0-----:R-:W-:Y:S01]  /*fb10*/  I2FP.F32.U32 R6, R12 ;  /* 0x0000000c00067245 */ /* 0x001fe20000201000 */
[----:B------:R-:W0:Y:S01]  /*fb20*/  LDC R7, c[0x0][0x144] ;  /* 0x00005100ff077b82 */ /* 0x000e220000000800 */
[----:B------:R-:W-:Y:S01]  /*fb30*/  ULDC.64 UR10, c[0x0][0x640] ;  /* 0x00019000000a7ab9 */ /* 0x000fe20000000a00 */
[----:B------:R-:W-:Y:S01]  /*fb40*/  IMAD.X R2, RZ, RZ, ~R2, P1 ;  /* 0x000000ffff027224 */ /* 0x000fe200008e0e02 */
[----:B------:R-:W-:Y:S01]  /*fb50*/  ISETP.NE.U32.AND P1, PT, RZ, UR10, PT ;  /* 0x0000000aff007c0c */ /* 0x000fe2000bf25070 */
[----:B------:R-:W-:Y:S01]  /*fb60*/  FMUL R6, R6, UR7 ;  /* 0x0000000706067c20 */ /* 0x000fe20008400000 */
[----:B------:R-:W-:Y:S01]  /*fb70*/  ULDC UR7, c[0x0][0x618] ;  /* 0x0001860000077ab9 */ /* 0x000fe20000000800 */
[----:B------:R-:W-:Y:S01]  /*fb80*/  IMAD R4, R2, UR8, RZ ;  /* 0x0000000802047c24 */ /* 0x000fe2000f8e02ff */
[----:B------:R-:W-:Y:S01]  /*fb90*/  ISETP.NE.AND.EX P1, PT, RZ, UR11, PT, P1 ;  /* 0x0000000bff007c0c */ /* 0x000fe2000bf25310 */
[----:B------:R-:W-:Y:S01]  /*fba0*/  IMAD.MOV.U32 R2, RZ, RZ, R13 ;  /* 0x000000ffff027224 */ /* 0x000fe200078e000d */
[----:B------:R-:W2:Y:S01]  /*fbb0*/  LDC R15, c[0x0][0x148] ;  /* 0x00005200ff0f7b82 */ /* 0x000ea20000000800 */
[----:B------:R-:W3:Y:S02]  /*fbc0*/  F2I.U32.TRUNC.NTZ R6, R6 ;  /* 0x0000000600067305 */ /* 0x000ee4000020f000 */
[----:B------:R-:W-:Y:S01]  /*fbd0*/  IMAD.WIDE.U32 R2, R5, UR8, R2 ;  /* 0x0000000805027c25 */ /* 0x000fe2000f8e0002 */
[----:B------:R-:W-:-:S03]  /*fbe0*/  ULDC UR8, c[0x0][0x154] ;  /* 0x0000550000087ab9 */ /* 0x000fc60000000800 */
[----:B------:R-:W-:Y:S01]  /*fbf0*/  IMAD R5, R5, UR9, R4 ;  /* 0x0000000905057c24 */ /* 0x000fe2000f8e0204 */
[----:B------:R-:W-:-:S03]  /*fc00*/  ULDC UR9, c[0x0][0x608] ;  /* 0x0001820000097ab9 */ /* 0x000fc60000000800 */
[----:B------:R-:W-:-:S05]  /*fc10*/  IMAD.IADD R3, R3, 0x1, R5 ;  /* 0x0000000103037824 */ /* 0x000fca00078e0205 */
[----:B------:R-:W-:Y:S01]  /*fc20*/  SHF.R.U64 R13, R2, UR7, R3 ;  /* 0x00000007020d7c19 */ /* 0x000fe20008001203 */
[----:B---3--:R-:W-:Y:S01]  /*fc30*/  IMAD.MOV R6, RZ, RZ, -R6 ;  /* 0x000000ffff067224 */ /* 0x008fe200078e0a06 */
[----:B-1----:R-:W-:-:S03]  /*fc40*/  I2FP.F32.U32 R2, R10 ;  /* 0x0000000a00027245 */ /* 0x002fc60000201000 */
[----:B0-----:R-:W-:Y:S02]  /*fc50*/  IMAD R19, R7, R6, R12 ;  /* 0x0000000607137224 */ /* 0x001fe400078e020c */
[----:B------:R-:W-:Y:S01]  /*fc60*/  FMUL R4, R2, UR8 ;  /* 0x0000000802047c20 */ /* 0x000fe20008400000 */
[----:B------:R-:W-:Y:S01]  /*fc70*/  SHF.R.U32.HI R2, RZ, UR7, R3 ;  /* 0x00000007ff027c19 */ /* 0x000fe20008011603 */
[----:B------:R-:W-:Y:S02]  /*fc80*/  ULDC UR7, c[0x0][0x658] ;  /* 0x0001960000077ab9 */ /* 0x000fe40000000800 */
[----:B------:R0:W1:Y:S01]  /*fc90*/  F2I.U32.TRUNC.NTZ R18, R4 ;  /* 0x0000000400127305 */ /* 0x000062000020f000 */
[--C-:B------:R-:W-:Y:S02]  /*fca0*/  SHF.R.U64 R16, R13, UR9, R2.reuse ;  /* 0x000000090d107c19 */ /* 0x100fe40008001202 */
[----:B------:R-:W-:-:S04]  /*fcb0*/  SHF.R.U32.HI R3, RZ, UR9, R2 ;  /* 0x00000009ff037c19 */ /* 0x000fc80008011602 */
[--C-:B------:R-:W-:Y:S02]  /*fcc0*/  SHF.R.U64 R14, R16, UR7, R3.reuse ;  /* 0x00000007100e7c19 */ /* 0x100fe40008001203 */
[----:B------:R-:W-:-:S03]  /*fcd0*/  SHF.R.U32.HI R3, RZ, UR7, R3 ;  /* 0x00000007ff037c19 */ /* 0x000fc60008011603 */
[----:B------:R-:W-:Y:S01]  /*fce0*/  IMAD.MOV.U32 R2, RZ, RZ, R14 ;  /* 0x000000ffff027224 */ /* 0x000fe200078e000e */
[----:B0-2---:R-:W-:Y:S06]  /*fcf0*/  @!P1 BRA `(.L_x_308) ;  /* 0x0000000000289947 */ /* 0x005fec0003800000 */
        /* <DEDUP_REMOVED lines=10> */
.L_x_308:
[----:B------:R-:W-:Y:S01]  /*fda0*/  ULDC UR7, c[0x0][0x648] ;  /* 0x0001920000077ab9 */ /* 0x000fe20000000800 */
[----:B-1----:R-:W-:Y:S01]  /*fdb0*/  IMAD.MOV R18, RZ, RZ, -R18 ;  /* 0x000000ffff127224 */ /* 0x002fe200078e0a12 */
[----:B------:R-:W-:Y:S01]  /*fdc0*/  SHF.R.U64 R3, R2, UR7, R3 ;  /* 0x0000000702037c19 */ /* 0x000fe20008001203 */
[----:B------:R-:W-:Y:S01]  /*fdd0*/  ULDC UR7, c[0x0][0x638] ;  /* 0x00018e0000077ab9 */ /* 0x000fe20000000800 */
[----:B------:R-:W-:Y:S01]  /*fde0*/  LOP3.LUT R2, R16, UR6, RZ, 0xc0, !PT ;  /* 0x0000000610027c12 */ /* 0x000fe2000f8ec0ff */
[----:B------:R-:W-:Y:S01]  /*fdf0*/  @P4 IMAD R19, R15, R18, R10 ;  /* 0x000000120f134224 */ /* 0x000fe200078e020a */
[----:B------:R-:W-:Y:S01]  /*fe00*/  LOP3.LUT R13, R13, UR4, RZ, 0xc0, !PT ;  /* 0x000000040d0d7c12 */ /* 0x000fe2000f8ec0ff */
[----:B------:R-:W-:Y:S01]  /*fe10*/  IMAD.MOV R5, RZ, RZ, -R3 ;  /* 0x000000ffff057224 */ /* 0x000fe200078e0a03 */
[----:B------:R-:W-:Y:S01]  /*fe20*/  ULDC UR8, c[0x0][0x610] ;  /* 0x0001840000087ab9 */ /* 0x000fe20000000800 */
[----:B------:R-:W-:Y:S02]  /*fe30*/  IMAD R2, R3, UR5, R2 ;  /* 0x0000000503027c24 */ /* 0x000fe4000f8e0202 */
[----:B------:R-:W-:Y:S01]  /*fe40*/  IMAD R14, R5, UR7, R14 ;  /* 0x00000007050e7c24 */ /* 0x000fe2000f8e020e */
[----:B------:R-:W-:Y:S01]  /*fe50*/  ULDC UR7, c[0x0][0x600] ;  /* 0x0001800000077ab9 */ /* 0x000fe20000000800 */
[----:B------:R-:W-:-:S02]  /*fe60*/  IMAD R5, R2, UR8, R19 ;  /* 0x0000000802057c24 */ /* 0x000fc4000f8e0213 */
[----:B------:R-:W-:Y:S02]  /*fe70*/  IMAD R14, R14, UR7, R13 ;  /* 0x000000070e0e7c24 */ /* 0x000fe4000f8e020d */
[----:B------:R-:W-:-:S03]  /*fe80*/  IMAD.MOV.U32 R2, RZ, RZ, 0x1 ;  /* 0x00000001ff027424 */ /* 0x000fc600078e00ff */
[----:B------:R-:W-:Y:S02]  /*fe90*/  SEL R6, R14, R5, !P4 ;  /* 0x000000050e067207 */ /* 0x000fe40006000000 */
[----:B------:R-:W-:-:S07]  /*fea0*/  SEL R5, R5, R14, !P4 ;  /* 0x0000000e05057207 */ /* 0x000fce0006000000 */
.L_x_306:
[----:B------:R-:W-:Y:S05]  /*feb0*/  BSYNC B1 ;  /* 0x0000000000017941 */ /* 0x000fea0003800000 */
.L_x_305:
[----:B------:R-:W-:-:S13]  /*fec0*/  LOP3.LUT P1, RZ, R2, 0xff, RZ, 0xc0, !PT ;  /* 0x000000ff02ff7812 */ /* 0x000fda000782c0ff */
[----:B------:R-:W-:Y:S05]  /*fed0*/  @P1 BRA `(.L_x_309) ;  /* 0xfffffff400301947 */ /* 0x000fea000383ffff */
[----:B------:R-:W-:Y:S05]  /*fee0*/  BSYNC B0 ;  /* 0x0000000000007941 */ /* 0x000fea0003800000 */
.L_x_297:
[----:B------:R-:W-:-:S03]  /*fef0*/  UMOV UR7, 0xffffffff ;  /* 0xffffffff00077882 */ /* 0x000fc60000000000 */
[----:B------:R-:W-:Y:S05]  /*ff00*/  BRA.DIV UR7, `(.L_x_310) ;  /* 0x00000006074c7947 */ /* 0x000fea000b800000 */
[----:B------:R-:W-:-:S13]  /*ff10*/  ELECT P0, URZ, PT ;  /* 0x00000000003f782f */ /* 0x000fda0003800000 */
.L_x_325:
[----:B------:R-:W-:Y:S04]  /*ff20*/  BSSY B0, `(.L_x_311) ;  /* 0x0000035000007945 */ /* 0x000fe80003800000 */
[----:B------:R-:W-:Y:S05]  /*ff30*/  @!P0 BRA `(.L_x_312) ;  /* 0x0000000000cc8947 */ /* 0x000fea0003800000 */
[----:B------:R-:W-:-:S04]  /*ff40*/  ULOP3.LUT UR7, UR13, 0x2, URZ, 0xfc, !UPT ;  /* 0x000000020d077892 */ /* 0x000fc8000f8efc3f */
[----:B------:R-:W-:-:S06]  /*ff50*/  UISETP.NE.AND UP0, UPT, UR7, 0x3, UPT ;  /* 0x000000030700788c */ /* 0x000fcc000bf05270 */
[----:B------:R-:W-:-:S13]  /*ff60*/  PLOP3.LUT P0, PT, PT, PT, UP0, 0x80, 0x0 ;  /* 0x000000000000781c */ /* 0x000fda0003f0f008 */
[----:B------:R-:W-:Y:S05]  /*ff70*/  @!P0 BRA `(.L_x_313) ;  /* 0x0000000000048947 */ /* 0x000fea0003800000 */
[----:B------:R-:W-:Y:S01]  /*ff80*/  BPT.TRAP 0x1 ;  /* 0x000000040000795c */ /* 0x000fe20000300000 */
.L_x_313:
[----:B------:R-:W0:Y:S01]  /*ff90*/  S2R R3, SR_CgaCtaId ;  /* 0x0000000000037919 */ /* 0x000e220000008800 */
[----:B------:R-:W-:-:S04]  /*ffa0*/  MOV R2, 0x400 ;  /* 0x0000040000027802 */ /* 0x000fc80000000f00 */
[----:B0-----:R-:W-:Y:S02]  /*ffb0*/  LEA R3, R3, R2, 0x18 ;  /* 0x0000000203037211 */ /* 0x001fe400078ec0ff */
[----:B------:R-:W-:-:S03]  /*ffc0*/  SHF.L.U32 R2, R0, 0x1f, RZ ;  /* 0x0000001f00027819 */ /* 0x000fc600000006ff */
[----:B------:R-:W-:-:S04]  /*ffd0*/  VIADD R3, R3, 0x28 ;  /* 0x0000002803037836 */ /* 0x000fc80000000000 */
[C---:B------:R-:W-:Y:S02]  /*ffe0*/  IMAD R7, R8.reuse, 0x8, R3 ;  /* 0x0000000808077824 */ /* 0x040fe400078e0203 */
[----:B------:R-:W-:Y:S02]  /*fff0*/  VIADD R8, R8, 0x1 ;  /* 0x0000000108087836 */ /* 0x000fe40000000000 */
[----:B------:R-:W0:Y:S03]  /*10000*/  SYNCS.PHASECHK.TRANS64.TRYWAIT P0, [R7+URZ], R2 ;  /* 0x00000002070075a7 */ /* 0x000e26000800017f */
[----:B------:R-:W-:-:S04]  /*10010*/  ISETP.NE.AND P1, PT, R8, 0x5, PT ;  /* 0x000000050800780c */ /* 0x000fc80003f25270 */
[----:B------:R-:W-:Y:S02]  /*10020*/  SEL R5, RZ, 0x1, P1 ;  /* 0x00000001ff057807 */ /* 0x000fe40000800000 */
[----:B------:R-:W-:Y:S02]  /*10030*/  SEL R8, R8, RZ, P1 ;  /* 0x000000ff08087207 */ /* 0x000fe40000800000 */
[----:B------:R-:W-:-:S03]  /*10040*/  LOP3.LUT R5, R0, R5, RZ, 0x3c, !PT ;  /* 0x0000000500057212 */ /* 0x000fc600078e3cff */
[----:B------:R-:W-:Y:S01]  /*10050*/  IMAD R9, R8, 0x8, R3 ;  /* 0x0000000808097824 */ /* 0x000fe200078e0203 */
[----:B------:R-:W-:Y:S01]  /*10060*/  SHF.L.U32 R4, R5, 0x1f, RZ ;  /* 0x0000001f05047819 */ /* 0x000fe200000006ff */
[----:B0-----:R-:W-:Y:S06]  /*10070*/  @!P0 BRA `(.L_x_314) ;  /* 0x0000000400148947 */ /* 0x001fec0003800000 */
.L_x_326:
[----:B------:R-:W1:Y:S01]  /*10080*/  SYNCS.PHASECHK.TRANS64.TRYWAIT P0, [R9+URZ], R4 ;  /* 0x00000004090075a7 */ /* 0x000e62000800017f */
[----:B------:R-:W-:-:S05]  /*10090*/  VIADD R0, R8, 0x1 ;  /* 0x0000000108007836 */ /* 0x000fca0000000000 */
[----:B------:R-:W-:-:S04]  /*100a0*/  ISETP.NE.AND P1, PT, R0, 0x5, PT ;  /* 0x000000050000780c */ /* 0x000fc80003f25270 */
[----:B0-----:R-:W-:Y:S02]  /*100b0*/  SEL R2, RZ, 0x1, P1 ;  /* 0x00000001ff027807 */ /* 0x001fe40000800000 */
[----:B------:R-:W-:Y:S02]  /*100c0*/  SEL R0, R0, RZ, P1 ;  /* 0x000000ff00007207 */ /* 0x000fe40000800000 */
[----:B------:R-:W-:-:S03]  /*100d0*/  LOP3.LUT R7, R5, R2, RZ, 0x3c, !PT ;  /* 0x0000000205077212 */ /* 0x000fc600078e3cff */
[----:B------:R-:W-:Y:S01]  /*100e0*/  IMAD R6, R0, 0x8, R3 ;  /* 0x0000000800067824 */ /* 0x000fe200078e0203 */
[----:B------:R-:W-:Y:S01]  /*100f0*/  SHF.L.U32 R5, R7, 0x1f, RZ ;  /* 0x0000001f07057819 */ /* 0x000fe200000006ff */
[----:B-1----:R-:W-:Y:S06]  /*10100*/  @!P0 BRA `(.L_x_315) ;  /* 0x0000000400048947 */ /* 0x002fec0003800000 */
.L_x_327:
[----:B------:R-:W1:Y:S01]  /*10110*/  SYNCS.PHASECHK.TRANS64.TRYWAIT P0, [R6+URZ], R5 ;  /* 0x00000005060075a7 */ /* 0x000e62000800017f */
[----:B------:R-:W-:-:S05]  /*10120*/  VIADD R0, R0, 0x1 ;  /* 0x0000000100007836 */ /* 0x000fca0000000000 */
[----:B------:R-:W-:-:S04]  /*10130*/  ISETP.NE.AND P1, PT, R0, 0x5, PT ;  /* 0x000000050000780c */ /* 0x000fc80003f25270 */
[----:B------:R-:W-:Y:S02]  /*10140*/  SEL R2, RZ, 0x1, P1 ;  /* 0x00000001ff027807 */ /* 0x000fe40000800000 */
[----:B------:R-:W-:Y:S02]  /*10150*/  SEL R0, R0, RZ, P1 ;  /* 0x000000ff00007207 */ /* 0x000fe40000800000 */
[----:B------:R-:W-:-:S03]  /*10160*/  LOP3.LUT R7, R7, R2, RZ, 0x3c, !PT ;  /* 0x0000000207077212 */ /* 0x000fc600078e3cff */
[----:B0-----:R-:W-:Y:S01]  /*10170*/  IMAD R9, R0, 0x8, R3 ;  /* 0x0000000800097824 */ /* 0x001fe200078e0203 */
[----:B------:R-:W-:Y:S01]  /*10180*/  SHF.L.U32 R4, R7, 0x1f, RZ ;  /* 0x0000001f07047819 */ /* 0x000fe200000006ff */
[----:B-1----:R-:W-:Y:S06]  /*10190*/  @!P0 BRA `(.L_x_316) ;  /* 0x0000000000f48947 */ /* 0x002fec0003800000 */
.L_x_328:
[----:B------:R-:W1:Y:S01]  /*101a0*/  SYNCS.PHASECHK.TRANS64.TRYWAIT P0, [R9+URZ], R4 ;  /* 0x00000004090075a7 */ /* 0x000e62000800017f */
[----:B------:R-:W-:-:S05]  /*101b0*/  VIADD R0, R0, 0x1 ;  /* 0x0000000100007836 */ /* 0x000fca0000000000 */
[----:B------:R-:W-:-:S04]  /*101c0*/  ISETP.NE.AND P1, PT, R0, 0x5, PT ;  /* 0x000000050000780c */ /* 0x000fc80003f25270 */
[----:B------:R-:W-:Y:S02]  /*101d0*/  SEL R2, RZ, 0x1, P1 ;  /* 0x00000001ff027807 */ /* 0x000fe40000800000 */
[----:B------:R-:W-:Y:S02]  /*101e0*/  SEL R0, R0, RZ, P1 ;  /* 0x000000ff00007207 */ /* 0x000fe40000800000 */
[----:B------:R-:W-:Y:S01]  /*101f0*/  LOP3.LUT R2, R7, R2, RZ, 0x3c, !PT ;  /* 0x0000000207027212 */ /* 0x000fe200078e3cff */
[----:B-1----:R-:W-:Y:S06]  /*10200*/  @!P0 BRA `(.L_x_317) ;  /* 0x0000000000ec8947 */ /* 0x002fec0003800000 */
.L_x_329:
[----:B------:R-:W-:Y:S01]  /*10210*/  IMAD R3, R0, 0x8, R3 ;  /* 0x0000000800037824 */ /* 0x000fe200078e0203 */
[----:B------:R-:W-:-:S07]  /*10220*/  SHF.L.U32 R0, R2, 0x1f, RZ ;  /* 0x0000001f02007819 */ /* 0x000fce00000006ff */
.L_x_318:
[----:B--2---:R2:W3:Y:S02]  /*10230*/  SYNCS.PHASECHK.TRANS64.TRYWAIT P0, [R3+URZ], R0 ;  /* 0x00000000030075a7 */ /* 0x0044e4000800017f */
[----:B---3--:R-:W-:Y:S05]  /*10240*/  @!P0 NANOSLEEP.SYNCS 0x989680 ;  /* 0x009896800000895d */ /* 0x008fea0003900000 */
[----:B------:R-:W3:Y:S02]  /*10250*/  @!P0 SYNCS.PHASECHK.TRANS64 P0, [R3+URZ], R0 ;  /* 0x00000000030085a7 */ /* 0x000ee4000800007f */
[----:B---3--:R-:W-:Y:S05]  /*10260*/  @!P0 BRA `(.L_x_318) ;  /* 0xfffffffc00f08947 */ /* 0x008fea000383ffff */
.L_x_312:
[----:B------:R-:W-:Y:S05]  /*10270*/  BSYNC B0 ;  /* 0x0000000000007941 */ /* 0x000fea0003800000 */
.L_x_311:
[----:B------:R-:W-:Y:S05]  /*10280*/  EXIT ;  /* 0x000000000000794d */ /* 0x000fea0003800000 */
.L_x_17:
[----:B-1----:R-:W-:-:S04]  /*10290*/  IMAD.U32 R3, RZ, RZ, UR6 ;  /* 0x00000006ff037e24 */ /* 0x002fc8000f8e00ff */
[----:B------:R1:W2:Y:S03]  /*102a0*/  SYNCS.PHASECHK.TRANS64.TRYWAIT P0, [R3+URZ], R0 ;  /* 0x00000000030075a7 */ /* 0x0002a6000800017f */
[----:B--2---:R-:W-:Y:S05]  /*102b0*/  @!P0 NANOSLEEP.SYNCS 0x989680 ;  /* 0x009896800000895d */ /* 0x004fea0003900000 */
[----:B------:R-:W2:Y:S02]  /*102c0*/  @!P0 SYNCS.PHASECHK.TRANS64 P0, [R3+URZ], R0 ;  /* 0x00000000030085a7 */ /* 0x000ea4000800007f */
[----:B--2---:R-:W-:Y:S05]  /*102d0*/  @!P0 BRA `(.L_x_17) ;  /* 0xfffffffc00ec8947 */ /* 0x004fea000383ffff */
[----:B------:R-:W-:Y:S05]  /*102e0*/  BRA `(.L_x_16) ;  /* 0xffffff1800247947 */ /* 0x000fea000383ffff */
.L_x_23:
[----:B-----5:R1:W-:Y:S02]  /*102f0*/  STL [R1+0x88], R0 ;  /* 0x0000880001007387 */ /* 0x0203e40000100800 */
[----:B-1----:R-:W-:-:S04]  /*10300*/  IMAD.U32 R0, RZ, RZ, UR16 ;  /* 0x00000010ff007e24 */ /* 0x002fc8000f8e00ff */
[----:B------:R1:W2:Y:S03]  /*10310*/  SYNCS.PHASECHK.TRANS64.TRYWAIT P0, [R0+URZ], R229 ;  /* 0x000000e5000075a7 */ /* 0x0002a6000800017f */
[----:B--2---:R-:W-:Y:S05]  /*10320*/  @!P0 NANOSLEEP.SYNCS 0x989680 ;  /* 0x009896800000895d */ /* 0x004fea0003900000 */
[----:B------:R1:W2:Y:S02]  /*10330*/  @!P0 SYNCS.PHASECHK.TRANS64 P0, [R0+URZ], R229 ;  /* 0x000000e5000085a7 */ /* 0x0002a4000800007f */
[----:B-1----:R1:W5:Y:S02]  /*10340*/  LDL.LU R0, [R1+0x88] ;  /* 0x0000880001007983 */ /* 0x0023640000300800 */
[----:B-12---:R-:W-:Y:S05]  /*10350*/  @!P0 BRA `(.L_x_23) ;  /* 0xfffffffc00e48947 */ /* 0x006fea000383ffff */
[----:B------:R-:W-:Y:S05]  /*10360*/  BRA `(.L_x_22) ;  /* 0xffffff2800b87947 */ /* 0x000fea000383ffff */
.L_x_298:
[----:B------:R-:W-:Y:S01]  /*10370*/  BSSY B1, `(.L_x_319) ;  /* 0x0000006000017945 */ /* 0x000fe20003800000 */
[----:B------:R-:W-:-:S07]  /*10380*/  IMAD.MOV.U32 R2, RZ, RZ, -0x1 ;  /* 0xffffffffff027424 */ /* 0x000fce00078e00ff */
[----:B------:R-:W-:Y:S05]  /*10390*/  WARPSYNC.COLLECTIVE R2, `(.L_x_320) ;  /* 0x00000000020c7348 */ /* 0x000fea0003c00000 */
[----:B------:R-:W-:Y:S02]  /*103a0*/  ELECT P1, UR62, PT ;  /* 0x00000000003e782f */ /* 0x000fe40003820000 */
[----:B------:R-:W-:Y:S01]  /*103b0*/  MOV R2, UR62 ;  /* 0x0000003e00027c02 */ /* 0x000fe20008000f00 */
[----:B------:R-:W-:Y:S10]  /*103c0*/  ENDCOLLECTIVE ;  /* 0x000000000000791b */ /* 0x000ff40003800000 */
.L_x_320:
[----:B------:R-:W-:Y:S05]  /*103d0*/  BSYNC B1 ;  /* 0x0000000000017941 */ /* 0x000fea0003800000 */
.L_x_319:
[----:B------:R-:W-:Y:S05]  /*103e0*/  BRA `(.L_x_321) ;  /* 0xffffffec00f87947 */ /* 0x000fea000383ffff */
.L_x_301:
[----:B-1----:R1:W2:Y:S02]  /*103f0*/  SYNCS.PHASECHK.TRANS64.TRYWAIT P1, [R13+URZ+0x28], R4 ;  /* 0x000028040d0075a7 */ /* 0x0022a4000802017f */
[----:B--2---:R-:W-:Y:S05]  /*10400*/  @!P1 NANOSLEEP.SYNCS 0x989680 ;  /* 0x009896800000995d */ /* 0x004fea0003900000 */
[----:B------:R-:W2:Y:S02]  /*10410*/  @!P1 SYNCS.PHASECHK.TRANS64 P1, [R13+URZ+0x28], R4 ;  /* 0x000028040d0095a7 */ /* 0x000ea4000802007f */
[----:B--2---:R-:W-:Y:S05]  /*10420*/  @!P1 BRA `(.L_x_301) ;  /* 0xfffffffc00f09947 */ /* 0x004fea000383ffff */
[----:B------:R-:W-:Y:S05]  /*10430*/  BRA `(.L_x_322) ;  /* 0xfffffff0002c7947 */ /* 0x000fea000383ffff */
.L_x_310:
[----:B------:R-:W-:Y:S01]  /*10440*/  BSSY B0, `(.L_x_323) ;  /* 0x0000006000007945 */ /* 0x000fe20003800000 */
[----:B------:R-:W-:-:S07]  /*10450*/  IMAD.MOV.U32 R2, RZ, RZ, -0x1 ;  /* 0xffffffffff027424 */ /* 0x000fce00078e00ff */
[----:B------:R-:W-:Y:S05]  /*10460*/  WARPSYNC.COLLECTIVE R2, `(.L_x_324) ;  /* 0x00000000020c7348 */ /* 0x000fea0003c00000 */
[----:B------:R-:W-:Y:S02]  /*10470*/  ELECT P1, UR62, PT ;  /* 0x00000000003e782f */ /* 0x000fe40003820000 */
[----:B------:R-:W-:Y:S01]  /*10480*/  MOV R2, UR62 ;  /* 0x0000003e00027c02 */ /* 0x000fe20008000f00 */
[----:B------:R-:W-:Y:S10]  /*10490*/  ENDCOLLECTIVE ;  /* 0x000000000000791b */ /* 0x000ff40003800000 */
.L_x_324:
[----:B------:R-:W-:Y:S05]  /*104a0*/  BSYNC B0 ;  /* 0x0000000000007941 */ /* 0x000fea0003800000 */
.L_x_323:
[----:B------:R-:W-:Y:S01]  /*104b0*/  PLOP3.LUT P0, PT, P1, PT, PT, 0x80, 0x0 ;  /* 0x000000000000781c */ /* 0x000fe20000f0f070 */
[----:B------:R-:W-:-:S12]  /*104c0*/  BRA `(.L_x_325) ;  /* 0xfffffff800947947 */ /* 0x000fd8000383ffff */
.L_x_314:
[----:B0-----:R0:W1:Y:S02]  /*104d0*/  SYNCS.PHASECHK.TRANS64.TRYWAIT P0, [R7+URZ], R2 ;  /* 0x00000002070075a7 */ /* 0x001064000800017f */
[----:B-1----:R-:W-:Y:S05]  /*104e0*/  @!P0 NANOSLEEP.SYNCS 0x989680 ;  /* 0x009896800000895d */ /* 0x002fea0003900000 */
[----:B------:R-:W1:Y:S02]  /*104f0*/  @!P0 SYNCS.PHASECHK.TRANS64 P0, [R7+URZ], R2 ;  /* 0x00000002070085a7 */ /* 0x000e64000800007f */
[----:B-1----:R-:W-:Y:S05]  /*10500*/  @!P0 BRA `(.L_x_314) ;  /* 0xfffffffc00f08947 */ /* 0x002fea000383ffff */
[----:B------:R-:W-:Y:S05]  /*10510*/  BRA `(.L_x_326) ;  /* 0xfffffff800d87947 */ /* 0x000fea000383ffff */
.L_x_315:
[----:B0-----:R0:W1:Y:S02]  /*10520*/  SYNCS.PHASECHK.TRANS64.TRYWAIT P0, [R9+URZ], R4 ;  /* 0x00000004090075a7 */ /* 0x001064000800017f */
[----:B-1----:R-:W-:Y:S05]  /*10530*/  @!P0 NANOSLEEP.SYNCS 0x989680 ;  /* 0x009896800000895d */ /* 0x002fea0003900000 */
[----:B------:R-:W1:Y:S02]  /*10540*/  @!P0 SYNCS.PHASECHK.TRANS64 P0, [R9+URZ], R4 ;  /* 0x00000004090085a7 */ /* 0x000e64000800007f */
[----:B-1----:R-:W-:Y:S05]  /*10550*/  @!P0 BRA `(.L_x_315) ;  /* 0xfffffffc00f08947 */ /* 0x002fea000383ffff */
[----:B------:R-:W-:Y:S05]  /*10560*/  BRA `(.L_x_327) ;  /* 0xfffffff800e87947 */ /* 0x000fea000383ffff */
.L_x_316:
[----:B0-----:R0:W1:Y:S02]  /*10570*/  SYNCS.PHASECHK.TRANS64.TRYWAIT P0, [R6+URZ], R5 ;  /* 0x00000005060075a7 */ /* 0x001064000800017f */
[----:B-1----:R-:W-:Y:S05]  /*10580*/  @!P0 NANOSLEEP.SYNCS 0x989680 ;  /* 0x009896800000895d */ /* 0x002fea0003900000 */
[----:B------:R-:W1:Y:S02]  /*10590*/  @!P0 SYNCS.PHASECHK.TRANS64 P0, [R6+URZ], R5 ;  /* 0x00000005060085a7 */ /* 0x000e64000800007f */
[----:B-1----:R-:W-:Y:S05]  /*105a0*/  @!P0 BRA `(.L_x_316) ;  /* 0xfffffffc00f08947 */ /* 0x002fea000383ffff */
[----:B------:R-:W-:Y:S05]  /*105b0*/  BRA `(.L_x_328) ;  /* 0xfffffff800f87947 */ /* 0x000fea000383ffff */
.L_x_317:
[----:B-1----:R1:W2:Y:S02]  /*105c0*/  SYNCS.PHASECHK.TRANS64.TRYWAIT P0, [R9+URZ], R4 ;  /* 0x00000004090075a7 */ /* 0x0022a4000800017f */
[----:B--2---:R-:W-:Y:S05]  /*105d0*/  @!P0 NANOSLEEP.SYNCS 0x989680 ;  /* 0x009896800000895d */ /* 0x004fea0003900000 */
[----:B------:R-:W2:Y:S02]  /*105e0*/  @!P0 SYNCS.PHASECHK.TRANS64 P0, [R9+URZ], R4 ;  /* 0x00000004090085a7 */ /* 0x000ea4000800007f */
[----:B--2---:R-:W-:Y:S05]  /*105f0*/  @!P0 BRA `(.L_x_317) ;  /* 0xfffffffc00f08947 */ /* 0x004fea000383ffff */
[----:B------:R-:W-:Y:S05]  /*10600*/  BRA `(.L_x_329) ;  /* 0xfffffffc00007947 */ /* 0x000fea000383ffff */
.L_x_330:
[----:B------:R-:W-:-:S00]  /*10610*/  BRA `(.L_x_330) ;  /* 0xfffffffc00fc7947 */ /* 0x000fc0000383ffff */
[----:B------:R-:W-:-:S00]  /*10620*/  NOP ;  /* 0x0000000000007918 */ /* 0x000fc00000000000 */
        /* <DEDUP_REMOVED lines=13> */
.L_x_331:


//--------------------- .nv.shared._ZN7cutlass13device_kernelINS_4gemm6kernel13GemmUniversalIN4cute5tupleIJiiiiEEENS1_10collective13CollectiveMmaINS1_37MainloopSm90TmaGmmaWarpSpecializedFP8ILi5ENS5_IJNS4_1CILi1EEESB_SB_EEENS1_35KernelTmaWarpSpecializedCooperativeEEENS5_IJNSA_ILi256EEENSA_ILi128EEENSA_ILi64EEEEEENS_12float_e4m3_tENS5_IJlSB_lEEESJ_SK_NS4_8TiledMMAINS4_8MMA_AtomIJNS4_4SM904GMMA31MMA_64x128x32_F32E4M3E4M3_SS_TNILNSO_7ScaleInE1ELSQ_1EEEEEENS4_6LayoutINS5_IJNSA_ILi2EEESB_SB_EEENS5_IJSB_NSA_ILi0EEESW_EEEEENS5_IJNS4_10UnderscoreESZ_SZ_EEEEENS4_13SM90_TMA_LOADENS4_14ComposedLayoutINS4_7SwizzleILi2ELi4ELi3EEENS4_18smem_ptr_flag_bitsILi8EEENST_INS5_IJNSA_ILi8EEESH_EEENS5_IJSH_SB_EEEEEEEvNS4_8identityES12_S1C_vS1D_EENS_8epilogue10collective6detail29Sm90TmaWarpSpecializedAdapterINS1G_15DefaultEpilogueISJ_SK_SK_NS1F_6thread17LinearCombinationISJ_Li1EffLNS1K_9ScaleType4KindE0ELNS_15FloatRoundStyleE2ESJ_EENS1_15EpilogueDefaultEEEEEvvEEEEvNT_6ParamsE --------------------------
	.section	.nv.shared._ZN7cutlass13device_kernelINS_4gemm6kernel13GemmUniversalIN4cute5tupleIJiiiiEEENS1_10collective13CollectiveMmaINS1_37MainloopSm90TmaGmmaWarpSpecializedFP8ILi5ENS5_IJNS4_1CILi1EEESB_SB_EEENS1_35KernelTmaWarpSpecializedCooperativeEEENS5_IJNSA_ILi256EEENSA_ILi128EEENSA_ILi64EEEEEENS_12float_e4m3_tENS5_IJlSB_lEEESJ_SK_NS4_8TiledMMAINS4_8MMA_AtomIJNS4_4SM904GMMA31MMA_64x128x32_F32E4M3E4M3_SS_TNILNSO_7ScaleInE1ELSQ_1EEEEEENS4_6LayoutINS5_IJNSA_ILi2EEESB_SB_EEENS5_IJSB_NSA_ILi0EEESW_EEEEENS5_IJNS4_10UnderscoreESZ_SZ_EEEEENS4_13SM90_TMA_LOADENS4_14ComposedLayoutINS4_7SwizzleILi2ELi4ELi3EEENS4_18smem_ptr_flag_bitsILi8EEENST_INS5_IJNSA_ILi8EEESH_EEENS5_IJSH_SB_EEEEEEEvNS4_8identityES12_S1C_vS1D_EENS_8epilogue10collective6detail29Sm90TmaWarpSpecializedAdapterINS1G_15DefaultEpilogueISJ_SK_SK_NS1F_6thread17LinearCombinationISJ_Li1EffLNS1K_9ScaleType4KindE0ELNS_15FloatRoundStyleE2ESJ_EENS1_15EpilogueDefaultEEEEEvvEEEEvNT_6ParamsE,"aw",@nobits
	.sectionflags	@""
	.align	16
	.zero		1024


//--------------------- .nv.shared.reserved.0     --------------------------
	.section	.nv.shared.reserved.0,"aw",@nobits
	.weak		__nv_reservedSMEM_offset_0_alias
	.size		__nv_reservedSMEM_offset_0_alias, 0, 0
	.other		__nv_reservedSMEM_offset_0_alias,@"STO_CUDA_RESERVED_SHARED STV_DEFAULT"
__nv_reservedSMEM_offset_0_alias:
	.zero		0


//--------------------- .nv.global                --------------------------
	.section	.nv.global,"aw",@nobits
.nv.global:
	.type		_ZN39_INTERNAL_73998dd8_4_k_cu_6e8f5648_45934cute1_E,@object
	.size		_ZN39_INTERNAL_73998dd8_4_k_cu_6e8f5648_45934cute1_E,(_ZN39_INTERNAL_73998dd8_4_k_cu_6e8f5648_45934cuda3std3__45__cpo6cbeginE - _ZN39_INTERNAL_73998dd8_4_k_cu_6e8f5648_45934cute1_E)
_ZN39_INTERNAL_73998dd8_4_k_cu_6e8f5648_45934cute1_E:
	.zero		1
	.type		_ZN39_INTERNAL_73998dd8_4_k_cu_6e8f5648_45934cuda3std3__45__cpo6cbeginE,@object
	.size		_ZN39_INTERNAL_73998dd8_4_k_cu_6e8f5648_45934cuda3std3__45__cpo6cbeginE,(_ZN39_INTERNAL_73998dd8_4_k_cu_6e8f5648_45934cuda3std3__48in_placeE - _ZN39_INTERNAL_73998dd8_4_k_cu_6e8f5648_45934cuda3std3__45__cpo6cbeginE)
_ZN39_INTERNAL_73998dd8_4_k_cu_6e8f5648_45934cuda3std3__45__cpo6cbeginE:
	.zero		1
	.type		_ZN39_INTERNAL_73998dd8_4_k_cu_6e8f5648_45934cuda3std3__48in_placeE,@object
	.size		_ZN39_INTERNAL_73998dd8_4_k_cu_6e8f5648_45934cuda3std3__48in_placeE,(_ZN39_INTERNAL_73998dd8_4_k_cu_6e8f5648_45934cuda3std6ranges3__45__cpo9iter_moveE - _ZN39_INTERNAL_73998dd8_4_k_cu_6e8f5648_45934cuda3std3__48in_placeE)
_ZN39_INTERNAL_73998dd8_4_k_cu_6e8f5648_45934cuda3std3__48in_placeE:
	.zero		1
	.type		_ZN39_INTERNAL_73998dd8_4_k_cu_6e8f5648_45934cuda3std6ranges3__45__cpo9iter_moveE,@object
	.size		_ZN39_INTERNAL_73998dd8_4_k_cu_6e8f5648_45934cuda3std6ranges3__45__cpo9iter_moveE,(_ZN39_INTERNAL_73998dd8_4_k_cu_6e8f5648_45934cuda3std3__45__cpo5beginE - _ZN39_INTERNAL_73998dd8_4_k_cu_6e8f5648_45934cuda3std6ranges3__45__cpo9iter_moveE)
_ZN39_INTERNAL_73998dd8_4_k_cu_6e8f5648_45934cuda3std6ranges3__45__cpo9iter_moveE:
	.zero		1
	.type		_ZN39_INTERNAL_73998dd8_4_k_cu_6e8f5648_45934cuda3std3__45__cpo5beginE,@object
	.size		_ZN39_INTERNAL_73998dd8_4_k_cu_6e8f5648_45934cuda3std3__45__cpo5beginE,(_ZN39_INTERNAL_73998dd8_4_k_cu_6e8f5648_45934cuda3std3__441_GLOBAL__N__73998dd8_4_k_cu_6e8f5648_45936ignoreE - _ZN39_INTERNAL_73998dd8_4_k_cu_6e8f5648_45934cuda3std3__45__cpo5beginE)
_ZN39_INTERNAL_73998dd8_4_k_cu_6e8f5648_45934cuda3std3__45__cpo5beginE:
	.zero		1
	.type		_ZN39_INTERNAL_73998dd8_4_k_cu_6e8f5648_45934cuda3std3__441_GLOBAL__N__73998dd8_4_k_cu_6e8f5648_45936ignoreE,@object
	.size		_ZN39_INTERNAL_73998dd8_4_k_cu_6e8f5648_45934cuda3std3__441_GLOBAL__N__73998dd8_4_k_cu_6e8f5648_45936ignoreE,(_ZN39_INTERNAL_73998dd8_4_k_cu_6e8f5648_45934cute7productE - _ZN39_INTERNAL_73998dd8_4_k_cu_6e8f5648_45934cuda3std3__441_GLOBAL__N__73998dd8_4_k_cu_6e8f5648_45936ignoreE)
_ZN39_INTERNAL_73998dd8_4_k_cu_6e8f5648_45934cuda3std3__441_GLOBAL__N__73998dd8_4_k_cu_6e8f5648_45936ignoreE:
	.zero		1
	.type		_ZN39_INTERNAL_73998dd8_4_k_cu_6e8f5648_45934cute7productE,@object
	.size		_ZN39_INTERNAL_73998dd8_4_k_cu_6e8f5648_45934cute7productE,(_ZN39_INTERNAL_73998dd8_4_k_cu_6e8f5648_45934cuda3std3__45__cpo3endE - _ZN39_INTERNAL_73998dd8_4_k_cu_6e8f5648_45934cute7productE)
_ZN39_INTERNAL_73998dd8_4_k_cu_6e8f5648_45934cute7productE:
	.zero		1
	.type		_ZN39_INTERNAL_73998dd8_4_k_cu_6e8f5648_45934cuda3std3__45__cpo3endE,@object
	.size		_ZN39_INTERNAL_73998dd8_4_k_cu_6e8f5648_45934cuda3std3__45__cpo3endE,(_ZN39_INTERNAL_73998dd8_4_k_cu_6e8f5648_45934cuda3std3__419piecewise_constructE - _ZN39_INTERNAL_73998dd8_4_k_cu_6e8f5648_45934cuda3std3__45__cpo3endE)
_ZN39_INTERNAL_73998dd8_4_k_cu_6e8f5648_45934cuda3std3__45__cpo3endE:
	.zero		1
	.type		_ZN39_INTERNAL_73998dd8_4_k_cu_6e8f5648_45934cuda3std3__419piecewise_constructE,@object
	.size		_ZN39_INTERNAL_73998dd8_4_k_cu_6e8f5648_45934cuda3std3__419piecewise_constructE,(_ZN39_INTERNAL_73998dd8_4_k_cu_6e8f5648_45934cuda3std3__45__cpo4cendE - _ZN39_INTERNAL_73998dd8_4_k_cu_6e8f5648_45934cuda3std3__419piecewise_constructE)
_ZN39_INTERNAL_73998dd8_4_k_cu_6e8f5648_45934cuda3std3__419piecewise_constructE:
	.zero		1
	.type		_ZN39_INTERNAL_73998dd8_4_k_cu_6e8f5648_45934cuda3std3__45__cpo4cendE,@object
	.size		_ZN39_INTERNAL_73998dd8_4_k_cu_6e8f5648_45934cuda3std3__45__cpo4cendE,(_ZN39_INTERNAL_73998dd8_4_k_cu_6e8f5648_45934cuda3std6ranges3__45__cpo4swapE - _ZN39_INTERNAL_73998dd8_4_k_cu_6e8f5648_45934cuda3std3__45__cpo4cendE)
_ZN39_INTERNAL_73998dd8_4_k_cu_6e8f5648_45934cuda3std3__45__cpo4cendE:
	.zero		1
	.type		_ZN39_INTERNAL_73998dd8_4_k_cu_6e8f5648_45934cuda3std6ranges3__45__cpo4swapE,@object
	.size		_ZN39_INTERNAL_73998dd8_4_k_cu_6e8f5648_45934cuda3std6ranges3__45__cpo4swapE,(.L_7 - _ZN39_INTERNAL_73998dd8_4_k_cu_6e8f5648_45934cuda3std6ranges3__45__cpo4swapE)
_ZN39_INTERNAL_73998dd8_4_k_cu_6e8f5648_45934cuda3std6ranges3__45__cpo4swapE:
	.zero		1
.L_7:


//--------------------- .nv.constant0._ZN7cutlass13device_kernelINS_4gemm6kernel13GemmUniversalIN4cute5tupleIJiiiiEEENS1_10collective13CollectiveMmaINS1_37MainloopSm90TmaGmmaWarpSpecializedFP8ILi5ENS5_IJNS4_1CILi1EEESB_SB_EEENS1_35KernelTmaWarpSpecializedCooperativeEEENS5_IJNSA_ILi256EEENSA_ILi128EEENSA_ILi64EEEEEENS_12float_e4m3_tENS5_IJlSB_lEEESJ_SK_NS4_8TiledMMAINS4_8MMA_AtomIJNS4_4SM904GMMA31MMA_64x128x32_F32E4M3E4M3_SS_TNILNSO_7ScaleInE1ELSQ_1EEEEEENS4_6LayoutINS5_IJNSA_ILi2EEESB_SB_EEENS5_IJSB_NSA_ILi0EEESW_EEEEENS5_IJNS4_10UnderscoreESZ_SZ_EEEEENS4_13SM90_TMA_LOADENS4_14ComposedLayoutINS4_7SwizzleILi2ELi4ELi3EEENS4_18smem_ptr_flag_bitsILi8EEENST_INS5_IJNSA_ILi8EEESH_EEENS5_IJSH_SB_EEEEEEEvNS4_8identityES12_S1C_vS1D_EENS_8epilogue10collective6detail29Sm90TmaWarpSpecializedAdapterINS1G_15DefaultEpilogueISJ_SK_SK_NS1F_6thread17LinearCombinationISJ_Li1EffLNS1K_9ScaleType4KindE0ELNS_15FloatRoundStyleE2ESJ_EENS1_15EpilogueDefaultEEEEEvvEEEEvNT_6ParamsE --------------------------
	.section	.nv.constant0._ZN7cutlass13device_kernelINS_4gemm6kernel13GemmUniversalIN4cute5tupleIJiiiiEEENS1_10collective13CollectiveMmaINS1_37MainloopSm90TmaGmmaWarpSpecializedFP8ILi5ENS5_IJNS4_1CILi1EEESB_SB_EEENS1_35KernelTmaWarpSpecializedCooperativeEEENS5_IJNSA_ILi256EEENSA_ILi128EEENSA_ILi64EEEEEENS_12float_e4m3_tENS5_IJlSB_lEEESJ_SK_NS4_8TiledMMAINS4_8MMA_AtomIJNS4_4SM904GMMA31MMA_64x128x32_F32E4M3E4M3_SS_TNILNSO_7ScaleInE1ELSQ_1EEEEEENS4_6LayoutINS5_IJNSA_ILi2EEESB_SB_EEENS5_IJSB_NSA_ILi0EEESW_EEEEENS5_IJNS4_10UnderscoreESZ_SZ_EEEEENS4_13SM90_TMA_LOADENS4_14ComposedLayoutINS4_7SwizzleILi2ELi4ELi3EEENS4_18smem_ptr_flag_bitsILi8EEENST_INS5_IJNSA_ILi8EEESH_EEENS5_IJSH_SB_EEEEEEEvNS4_8identityES12_S1C_vS1D_EENS_8epilogue10collective6detail29Sm90TmaWarpSpecializedAdapterINS1G_15DefaultEpilogueISJ_SK_SK_NS1F_6thread17LinearCombinationISJ_Li1EffLNS1K_9ScaleType4KindE0ELNS_15FloatRoundStyleE2ESJ_EENS1_15EpilogueDefaultEEEEEvvEEEEvNT_6ParamsE,"a",@progbits
	.sectionflags	@""
	.align	4
.nv.constant0._ZN7cutlass13device_kernelINS_4gemm6kernel13GemmUniversalIN4cute5tupleIJiiiiEEENS1_10collective13CollectiveMmaINS1_37MainloopSm90TmaGmmaWarpSpecializedFP8ILi5ENS5_IJNS4_1CILi1EEESB_SB_EEENS1_35KernelTmaWarpSpecializedCooperativeEEENS5_IJNSA_ILi256EEENSA_ILi128EEENSA_ILi64EEEEEENS_12float_e4m3_tENS5_IJlSB_lEEESJ_SK_NS4_8TiledMMAINS4_8MMA_AtomIJNS4_4SM904GMMA31MMA_64x128x32_F32E4M3E4M3_SS_TNILNSO_7ScaleInE1ELSQ_1EEEEEENS4_6LayoutINS5_IJNSA_ILi2EEESB_SB_EEENS5_IJSB_NSA_ILi0EEESW_EEEEENS5_IJNS4_10UnderscoreESZ_SZ_EEEEENS4_13SM90_TMA_LOADENS4_14ComposedLayoutINS4_7SwizzleILi2ELi4ELi3EEENS4_18smem_ptr_flag_bitsILi8EEENST_INS5_IJNSA_ILi8EEESH_EEENS5_IJSH_SB_EEEEEEEvNS4_8identityES12_S1C_vS1D_EENS_8epilogue10collective6detail29Sm90TmaWarpSpecializedAdapterINS1G_15DefaultEpilogueISJ_SK_SK_NS1F_6thread17LinearCombinationISJ_Li1EffLNS1K_9ScaleType4KindE0ELNS_15FloatRoundStyleE2ESJ_EENS1_15EpilogueDefaultEEEEEvvEEEEvNT_6ParamsE:
	.zero		1664


//--------------------- SYMBOLS --------------------------

	.type		.nv.reservedSmem.offset0,@object
	.size		.nv.reservedSmem.offset0,0x4
